	.target	sm_90a

	.elftype	@"ET_EXEC"


//--------------------- .note.nv.tkinfo           --------------------------
	.section	.note.nv.tkinfo,"",@"SHT_NOTE"
	.sectionflags	@"SHF_NOTE_NV_TKINFO"
	.tkinfo
        /*0018*/ 	.word	0x00000002
        /*0030*/ 	.string	""
        /*0030*/ 	.string	"ptxas"
        /*0030*/ 	.string	"Cuda compilation tools, release 13.0, V13.0.88"
        /*0030*/ 	.string	"Build cuda_13.0.r13.0/compiler.36424714_0"
        /*0030*/ 	.string	"-arch sm_90a -m 64 "



//--------------------- .note.nv.cuinfo           --------------------------
	.section	.note.nv.cuinfo,"",@"SHT_NOTE"
	.sectionflags	@"SHF_NOTE_NV_CUINFO"
        /*0018*/ 	.short	0x0002
        /*001a*/ 	.short	0x005a
        /*001c*/ 	.short	0x0082
	.zero		2


//--------------------- .nv.info                  --------------------------
	.section	.nv.info,"",@"SHT_CUDA_INFO"
	.align	4


	//----- nvinfo : EIATTR_REGCOUNT
	.align		4
        /*0000*/ 	.byte	0x04, 0x2f
        /*0002*/ 	.short	(.L_15 - .L_14)
	.align		4
.L_14:
        /*0004*/ 	.word	index@(_ZN7cutlass13device_kernelINS_4fmha6kernel28FmhaKernelTmaWarpSpecializedINS1_10collective30FmhaMainloopTmaWarpSpecializedINS_12float_e4m3_tEffN4cute5tupleIJNS7_1CILi128EEENS9_ILi64EEENS9_ILi32EEEEEENS8_IJiNS9_ILi1EEENS8_IJiiEEEEEESG_NS8_IJSE_iSF_EEENS4_12CausalFusionEJEEENS4_15FmhaFwdEpilogueIS6_fNS8_IJSB_SC_SB_EEEEENS2_23IndividualTileSchedulerEJEEEEEvNT_6ParamsE)
        /*0008*/ 	.word	0x000000a8


	//----- nvinfo : EIATTR_FRAME_SIZE
	.align		4
.L_15:
        /*000c*/ 	.byte	0x04, 0x11
        /*000e*/ 	.short	(.L_17 - .L_16)
	.align		4
.L_16:
        /*0010*/ 	.word	index@($__internal_0_$__cuda_sm20_rcp_rn_f32_slowpath)
        /*0014*/ 	.word	0x00000000


	//----- nvinfo : EIATTR_FRAME_SIZE
	.align		4
.L_17:
        /*0018*/ 	.byte	0x04, 0x11
        /*001a*/ 	.short	(.L_19 - .L_18)
	.align		4
.L_18:
        /*001c*/ 	.word	index@(_ZN7cutlass13device_kernelINS_4fmha6kernel28FmhaKernelTmaWarpSpecializedINS1_10collective30FmhaMainloopTmaWarpSpecializedINS_12float_e4m3_tEffN4cute5tupleIJNS7_1CILi128EEENS9_ILi64EEENS9_ILi32EEEEEENS8_IJiNS9_ILi1EEENS8_IJiiEEEEEESG_NS8_IJSE_iSF_EEENS4_12CausalFusionEJEEENS4_15FmhaFwdEpilogueIS6_fNS8_IJSB_SC_SB_EEEEENS2_23IndividualTileSchedulerEJEEEEEvNT_6ParamsE)
        /*0020*/ 	.word	0x00000000


	//----- nvinfo : EIATTR_MIN_STACK_SIZE
	.align		4
.L_19:
        /*0024*/ 	.byte	0x04, 0x12
        /*0026*/ 	.short	(.L_21 - .L_20)
	.align		4
.L_20:
        /*0028*/ 	.word	index@(_ZN7cutlass13device_kernelINS_4fmha6kernel28FmhaKernelTmaWarpSpecializedINS1_10collective30FmhaMainloopTmaWarpSpecializedINS_12float_e4m3_tEffN4cute5tupleIJNS7_1CILi128EEENS9_ILi64EEENS9_ILi32EEEEEENS8_IJiNS9_ILi1EEENS8_IJiiEEEEEESG_NS8_IJSE_iSF_EEENS4_12CausalFusionEJEEENS4_15FmhaFwdEpilogueIS6_fNS8_IJSB_SC_SB_EEEEENS2_23IndividualTileSchedulerEJEEEEEvNT_6ParamsE)
        /*002c*/ 	.word	0x00000000
.L_21:


//--------------------- .nv.compat                --------------------------
	.section	.nv.compat,"",@"SHT_CUDA_COMPAT_INFO"
	.align	4
        /*0000*/ 	.byte	0x02, 0x09, 0x01, 0x00, 0x02, 0x02, 0x04, 0x00, 0x02, 0x05, 0x05, 0x00, 0x03, 0x07, 0x01, 0x01
        /*0010*/ 	.byte	0x02, 0x03, 0x01, 0x00, 0x02, 0x06, 0x01, 0x00, 0x04, 0x0b, 0x08, 0x00, 0x00, 0x00, 0x00, 0x00
        /*0020*/ 	.byte	0x00, 0x00, 0x00, 0x00


//--------------------- .nv.info._ZN7cutlass13device_kernelINS_4fmha6kernel28FmhaKernelTmaWarpSpecializedINS1_10collective30FmhaMainloopTmaWarpSpecializedINS_12float_e4m3_tEffN4cute5tupleIJNS7_1CILi128EEENS9_ILi64EEENS9_ILi32EEEEEENS8_IJiNS9_ILi1EEENS8_IJiiEEEEEESG_NS8_IJSE_iSF_EEENS4_12CausalFusionEJEEENS4_15FmhaFwdEpilogueIS6_fNS8_IJSB_SC_SB_EEEEENS2_23IndividualTileSchedulerEJEEEEEvNT_6ParamsE --------------------------
	.section	.nv.info._ZN7cutlass13device_kernelINS_4fmha6kernel28FmhaKernelTmaWarpSpecializedINS1_10collective30FmhaMainloopTmaWarpSpecializedINS_12float_e4m3_tEffN4cute5tupleIJNS7_1CILi128EEENS9_ILi64EEENS9_ILi32EEEEEENS8_IJiNS9_ILi1EEENS8_IJiiEEEEEESG_NS8_IJSE_iSF_EEENS4_12CausalFusionEJEEENS4_15FmhaFwdEpilogueIS6_fNS8_IJSB_SC_SB_EEEEENS2_23IndividualTileSchedulerEJEEEEEvNT_6ParamsE,"",@"SHT_CUDA_INFO"
	.sectionflags	@""
	.align	4


	//----- nvinfo : EIATTR_CUDA_API_VERSION
	.align		4
        /*0000*/ 	.byte	0x04, 0x37
        /*0002*/ 	.short	(.L_23 - .L_22)
.L_22:
        /*0004*/ 	.word	0x00000082


	//----- nvinfo : EIATTR_KPARAM_INFO
	.align		4
.L_23:
        /*0008*/ 	.byte	0x04, 0x17
        /*000a*/ 	.short	(.L_25 - .L_24)
.L_24:
        /*000c*/ 	.word	0x00000000
        /*0010*/ 	.short	0x0000
        /*0012*/ 	.short	0x0070
        /*0014*/ 	.byte	0x00, 0xf0, 0x01, 0x20


	//----- nvinfo : EIATTR_SPARSE_MMA_MASK
	.align		4
.L_25:
        /*0018*/ 	.byte	0x03, 0x50
        /*001a*/ 	.short	0x0000


	//----- nvinfo : EIATTR_MAXREG_COUNT
	.align		4
        /*001c*/ 	.byte	0x03, 0x1b
        /*001e*/ 	.short	0x00a8


	//----- nvinfo : EIATTR_NUM_BARRIERS
	.align		4
        /*0020*/ 	.byte	0x02, 0x4c
        /*0022*/ 	.byte	0x02
	.zero		1


	//----- nvinfo : EIATTR_EXTERNS
	.align		4
        /*0024*/ 	.byte	0x04, 0x0f
        /*0026*/ 	.short	(.L_27 - .L_26)


	//   ....[0]....
	.align		4
.L_26:
        /*0028*/ 	.word	index@(__assertfail)


	//----- nvinfo : EIATTR_MERCURY_ISA_VERSION
	.align		4
.L_27:
        /*002c*/ 	.byte	0x03, 0x5f
        /*002e*/ 	.short	0x0101


	//----- nvinfo : EIATTR_INT_WARP_WIDE_INSTR_OFFSETS
	.align		4
        /*0030*/ 	.byte	0x04, 0x31
        /*0032*/ 	.short	(.L_29 - .L_28)


	//   ....[0]....
.L_28:
        /*0034*/ 	.word	0x000006f0


	//   ....[1]....
        /*0038*/ 	.word	0x00000700


	//   ....[2]....
        /*003c*/ 	.word	0x00000710


	//   ....[3]....
        /*0040*/ 	.word	0x00000720


	//   ....[4]....
        /*0044*/ 	.word	0x00000790


	//----- nvinfo : EIATTR_COOP_GROUP_MASK_REGIDS
	.align		4
.L_29:
        /*0048*/ 	.byte	0x04, 0x29
        /*004a*/ 	.short	(.L_31 - .L_30)


	//   ....[0]....
.L_30:
        /*004c*/ 	.word	0xffffffff


	//   ....[1]....
        /*0050*/ 	.word	0xffffffff


	//   ....[2]....
        /*0054*/ 	.word	0xffffffff


	//   ....[3]....
        /*0058*/ 	.word	0xffffffff


	//   ....[4]....
        /*005c*/ 	.word	0xffffffff


	//   ....[5]....
        /*0060*/ 	.word	0xffffffff


	//   ....[6]....
        /*0064*/ 	.word	0xffffffff


	//   ....[7]....
        /*0068*/ 	.word	0xffffffff


	//   ....[8]....
        /*006c*/ 	.word	0xffffffff


	//   ....[9]....
        /*0070*/ 	.word	0xffffffff


	//   ....[10]....
        /*0074*/ 	.word	0xffffffff


	//   ....[11]....
        /*0078*/ 	.word	0xffffffff


	//   ....[12]....
        /*007c*/ 	.word	0xffffffff


	//   ....[13]....
        /*0080*/ 	.word	0xffffffff


	//   ....[14]....
        /*0084*/ 	.word	0xffffffff


	//   ....[15]....
        /*0088*/ 	.word	0xffffffff


	//   ....[16]....
        /*008c*/ 	.word	0xffffffff


	//   ....[17]....
        /*0090*/ 	.word	0xffffffff


	//   ....[18]....
        /*0094*/ 	.word	0xffffffff


	//   ....[19]....
        /*0098*/ 	.word	0xffffffff


	//   ....[20]....
        /*009c*/ 	.word	0xffffffff


	//   ....[21]....
        /*00a0*/ 	.word	0xffffffff


	//   ....[22]....
        /*00a4*/ 	.word	0xffffffff


	//   ....[23]....
        /*00a8*/ 	.word	0xffffffff


	//   ....[24]....
        /*00ac*/ 	.word	0xffffffff


	//   ....[25]....
        /*00b0*/ 	.word	0xffffffff


	//   ....[26]....
        /*00b4*/ 	.word	0xffffffff


	//   ....[27]....
        /*00b8*/ 	.word	0xffffffff


	//   ....[28]....
        /*00bc*/ 	.word	0xffffffff


	//   ....[29]....
        /*00c0*/ 	.word	0xffffffff


	//   ....[30]....
        /*00c4*/ 	.word	0xffffffff


	//   ....[31]....
        /*00c8*/ 	.word	0xffffffff


	//   ....[32]....
        /*00cc*/ 	.word	0xffffffff


	//   ....[33]....
        /*00d0*/ 	.word	0xffffffff


	//   ....[34]....
        /*00d4*/ 	.word	0xffffffff


	//   ....[35]....
        /*00d8*/ 	.word	0xffffffff


	//   ....[36]....
        /*00dc*/ 	.word	0xffffffff


	//   ....[37]....
        /*00e0*/ 	.word	0xffffffff


	//   ....[38]....
        /*00e4*/ 	.word	0xffffffff


	//   ....[39]....
        /*00e8*/ 	.word	0xffffffff


	//   ....[40]....
        /*00ec*/ 	.word	0xffffffff


	//   ....[41]....
        /*00f0*/ 	.word	0xffffffff


	//   ....[42]....
        /*00f4*/ 	.word	0xffffffff


	//   ....[43]....
        /*00f8*/ 	.word	0xffffffff


	//   ....[44]....
        /*00fc*/ 	.word	0xffffffff


	//   ....[45]....
        /*0100*/ 	.word	0xffffffff


	//----- nvinfo : EIATTR_COOP_GROUP_INSTR_OFFSETS
	.align		4
.L_31:
        /*0104*/ 	.byte	0x04, 0x28
        /*0106*/ 	.short	(.L_33 - .L_32)


	//   ....[0]....
.L_32:
        /*0108*/ 	.word	0x00000050


	//   ....[1]....
        /*010c*/ 	.word	0x00000080


	//   ....[2]....
        /*0110*/ 	.word	0x000001b0


	//   ....[3]....
        /*0114*/ 	.word	0x00000370


	//   ....[4]....
        /*0118*/ 	.word	0x00000530


	//   ....[5]....
        /*011c*/ 	.word	0x00000690


	//   ....[6]....
        /*0120*/ 	.word	0x000015f0


	//   ....[7]....
        /*0124*/ 	.word	0x00001630


	//   ....[8]....
        /*0128*/ 	.word	0x000019b0


	//   ....[9]....
        /*012c*/ 	.word	0x00001a90


	//   ....[10]....
        /*0130*/ 	.word	0x00002b10


	//   ....[11]....
        /*0134*/ 	.word	0x00002b20


	//   ....[12]....
        /*0138*/ 	.word	0x00002b30


	//   ....[13]....
        /*013c*/ 	.word	0x00002b40


	//   ....[14]....
        /*0140*/ 	.word	0x00002b60


	//   ....[15]....
        /*0144*/ 	.word	0x00002b80


	//   ....[16]....
        /*0148*/ 	.word	0x00002b90


	//   ....[17]....
        /*014c*/ 	.word	0x00002ba0


	//   ....[18]....
        /*0150*/ 	.word	0x00003120


	//   ....[19]....
        /*0154*/ 	.word	0x00003150


	//   ....[20]....
        /*0158*/ 	.word	0x00003490


	//   ....[21]....
        /*015c*/ 	.word	0x00003580


	//   ....[22]....
        /*0160*/ 	.word	0x000046f0


	//   ....[23]....
        /*0164*/ 	.word	0x00004710


	//   ....[24]....
        /*0168*/ 	.word	0x00004730


	//   ....[25]....
        /*016c*/ 	.word	0x00004770


	//   ....[26]....
        /*0170*/ 	.word	0x000047b0


	//   ....[27]....
        /*0174*/ 	.word	0x000047f0


	//   ....[28]....
        /*0178*/ 	.word	0x00004800


	//   ....[29]....
        /*017c*/ 	.word	0x00004810


	//   ....[30]....
        /*0180*/ 	.word	0x00005150


	//   ....[31]....
        /*0184*/ 	.word	0x00005250


	//   ....[32]....
        /*0188*/ 	.word	0x00005740


	//   ....[33]....
        /*018c*/ 	.word	0x00005840


	//   ....[34]....
        /*0190*/ 	.word	0x00006900


	//   ....[35]....
        /*0194*/ 	.word	0x00006930


	//   ....[36]....
        /*0198*/ 	.word	0x00006960


	//   ....[37]....
        /*019c*/ 	.word	0x00006980


	//   ....[38]....
        /*01a0*/ 	.word	0x000069a0


	//   ....[39]....
        /*01a4*/ 	.word	0x000069b0


	//   ....[40]....
        /*01a8*/ 	.word	0x000069c0


	//   ....[41]....
        /*01ac*/ 	.word	0x000069d0


	//   ....[42]....
        /*01b0*/ 	.word	0x00006d60


	//   ....[43]....
        /*01b4*/ 	.word	0x00006d90


	//   ....[44]....
        /*01b8*/ 	.word	0x00006df0


	//   ....[45]....
        /*01bc*/ 	.word	0x00006e00


	//----- nvinfo : EIATTR_REG_RECONFIG
	.align		4
.L_33:
        /*01c0*/ 	.byte	0x01, 0x54
	.zero		2


	//----- nvinfo : EIATTR_SYSCALL_OFFSETS
	.align		4
        /*01c4*/ 	.byte	0x04, 0x46
        /*01c6*/ 	.short	(.L_35 - .L_34)


	//   ....[0]....
.L_34:
        /*01c8*/ 	.word	0x000076d0


	//   ....[1]....
        /*01cc*/ 	.word	0x00007830


	//----- nvinfo : EIATTR_MBARRIER_INSTR_OFFSETS
	.align		4
.L_35:
        /*01d0*/ 	.byte	0x04, 0x39
        /*01d2*/ 	.short	(.L_37 - .L_36)


	//   ....[0]....
.L_36:
        /*01d4*/ 	.word	0x00000320
        /*01d8*/ 	.word	0x000000ff
        /*01dc*/ 	.word	0x00003850
        /*01e0*/ 	.short	0x0100
        /*01e2*/ 	.byte	0x0b
	.zero		1


	//   ....[1]....
        /*01e4*/ 	.word	0x00000330
        /*01e8*/ 	.word	0x000000ff
        /*01ec*/ 	.word	0x00003860
        /*01f0*/ 	.short	0x0100
        /*01f2*/ 	.byte	0x0b
	.zero		1


	//   ....[2]....
        /*01f4*/ 	.word	0x00000340
        /*01f8*/ 	.word	0x000000ff
        /*01fc*/ 	.word	0x00003858
        /*0200*/ 	.short	0x0100
        /*0202*/ 	.byte	0x0b
	.zero		1


	//   ....[3]....
        /*0204*/ 	.word	0x00000350
        /*0208*/ 	.word	0x000000ff
        /*020c*/ 	.word	0x00003868
        /*0210*/ 	.short	0x0100
        /*0212*/ 	.byte	0x0b
	.zero		1


	//   ....[4]....
        /*0214*/ 	.word	0x00000480
        /*0218*/ 	.word	0x000000ff
        /*021c*/ 	.word	0x00003800
        /*0220*/ 	.short	0x0100
        /*0222*/ 	.byte	0x0b
	.zero		1


	//   ....[5]....
        /*0224*/ 	.word	0x00000490
        /*0228*/ 	.word	0x000000ff
        /*022c*/ 	.word	0x00003828
        /*0230*/ 	.short	0x0100
        /*0232*/ 	.byte	0x0b
	.zero		1


	//   ....[6]....
        /*0234*/ 	.word	0x000004a0
        /*0238*/ 	.word	0x000000ff
        /*023c*/ 	.word	0x00003808
        /*0240*/ 	.short	0x0100
        /*0242*/ 	.byte	0x0b
	.zero		1


	//   ....[7]....
        /*0244*/ 	.word	0x000004b0
        /*0248*/ 	.word	0x000000ff
        /*024c*/ 	.word	0x00003830
        /*0250*/ 	.short	0x0100
        /*0252*/ 	.byte	0x0b
	.zero		1


	//   ....[8]....
        /*0254*/ 	.word	0x000004c0
        /*0258*/ 	.word	0x000000ff
        /*025c*/ 	.word	0x00003810
        /*0260*/ 	.short	0x0100
        /*0262*/ 	.byte	0x0b
	.zero		1


	//   ....[9]....
        /*0264*/ 	.word	0x000004d0
        /*0268*/ 	.word	0x000000ff
        /*026c*/ 	.word	0x00003838
        /*0270*/ 	.short	0x0100
        /*0272*/ 	.byte	0x0b
	.zero		1


	//   ....[10]....
        /*0274*/ 	.word	0x000004e0
        /*0278*/ 	.word	0x000000ff
        /*027c*/ 	.word	0x00003818
        /*0280*/ 	.short	0x0100
        /*0282*/ 	.byte	0x0b
	.zero		1


	//   ....[11]....
        /*0284*/ 	.word	0x000004f0
        /*0288*/ 	.word	0x000000ff
        /*028c*/ 	.word	0x00003840
        /*0290*/ 	.short	0x0100
        /*0292*/ 	.byte	0x0b
	.zero		1


	//   ....[12]....
        /*0294*/ 	.word	0x00000500
        /*0298*/ 	.word	0x000000ff
        /*029c*/ 	.word	0x00003820
        /*02a0*/ 	.short	0x0100
        /*02a2*/ 	.byte	0x0b
	.zero		1


	//   ....[13]....
        /*02a4*/ 	.word	0x00000510
        /*02a8*/ 	.word	0x000000ff
        /*02ac*/ 	.word	0x00003848
        /*02b0*/ 	.short	0x0100
        /*02b2*/ 	.byte	0x0b
	.zero		1


	//   ....[14]....
        /*02b4*/ 	.word	0x00000640
        /*02b8*/ 	.word	0x000000ff
        /*02bc*/ 	.word	0x00003870
        /*02c0*/ 	.short	0x0100
        /*02c2*/ 	.byte	0x0b
	.zero		1


	//   ....[15]....
        /*02c4*/ 	.word	0x00000650
        /*02c8*/ 	.word	0x000000ff
        /*02cc*/ 	.word	0x00003880
        /*02d0*/ 	.short	0x0100
        /*02d2*/ 	.byte	0x0b
	.zero		1


	//   ....[16]....
        /*02d4*/ 	.word	0x00000660
        /*02d8*/ 	.word	0x000000ff
        /*02dc*/ 	.word	0x00003878
        /*02e0*/ 	.short	0x0100
        /*02e2*/ 	.byte	0x0b
	.zero		1


	//   ....[17]....
        /*02e4*/ 	.word	0x00000670
        /*02e8*/ 	.word	0x000000ff
        /*02ec*/ 	.word	0x00003888
        /*02f0*/ 	.short	0x0100
        /*02f2*/ 	.byte	0x0b
	.zero		1


	//   ....[18]....
        /*02f4*/ 	.word	0x000007b0
        /*02f8*/ 	.word	0x000000ff
        /*02fc*/ 	.word	0x00003890
        /*0300*/ 	.short	0x0100
        /*0302*/ 	.byte	0x08
	.zero		1


	//   ....[19]....
        /*0304*/ 	.word	0x000007c0
        /*0308*/ 	.word	0x000000ff
        /*030c*/ 	.word	0x00003898
        /*0310*/ 	.short	0x0100
        /*0312*/ 	.byte	0x08
	.zero		1


	//   ....[20]....
        /*0314*/ 	.word	0x000007d0
        /*0318*/ 	.word	0x000000ff
        /*031c*/ 	.word	0x000038a0
        /*0320*/ 	.short	0x0100
        /*0322*/ 	.byte	0x08
	.zero		1


	//   ....[21]....
        /*0324*/ 	.word	0x000007e0
        /*0328*/ 	.word	0x000000ff
        /*032c*/ 	.word	0x000038a8
        /*0330*/ 	.short	0x0100
        /*0332*/ 	.byte	0x08
	.zero		1


	//   ....[22]....
        /*0334*/ 	.word	0x000008e0
        /*0338*/ 	.word	0x000000ff
        /*033c*/ 	.word	0x000038c0
        /*0340*/ 	.short	0x0100
        /*0342*/ 	.byte	0x0b
	.zero		1


	//   ....[23]....
        /*0344*/ 	.word	0x000008f0
        /*0348*/ 	.word	0x000000ff
        /*034c*/ 	.word	0x000038c8
        /*0350*/ 	.short	0x0100
        /*0352*/ 	.byte	0x0b
	.zero		1


	//   ....[24]....
        /*0354*/ 	.word	0x00000e20
        /*0358*/ 	.word	0x000000ff
        /*035c*/ 	.word	0x00003850
        /*0360*/ 	.short	0x010a
        /*0362*/ 	.byte	0x06
	.zero		1


	//   ....[25]....
        /*0364*/ 	.word	0x00000f20
        /*0368*/ 	.word	0x000000ff
        /*036c*/ 	.word	0x00003800
        /*0370*/ 	.short	0x010a
        /*0372*/ 	.byte	0x26
	.zero		1


	//   ....[26]....
        /*0374*/ 	.word	0x00000f70
        /*0378*/ 	.word	0x000000ff
        /*037c*/ 	.word	0xfffffff8
        /*0380*/ 	.short	0x010a
        /*0382*/ 	.byte	0x0b
	.zero		1


	//   ....[27]....
        /*0384*/ 	.word	0x000011c0
        /*0388*/ 	.word	0x00000011
        /*038c*/ 	.word	0x00000000
        /*0390*/ 	.short	0x0101
        /*0392*/ 	.byte	0x09
	.zero		1


	//   ....[28]....
        /*0394*/ 	.word	0x00002c50
        /*0398*/ 	.word	0x000000ff
        /*039c*/ 	.word	0x00003808
        /*03a0*/ 	.short	0x010a
        /*03a2*/ 	.byte	0x26
	.zero		1


	//   ....[29]....
        /*03a4*/ 	.word	0x00002da0
        /*03a8*/ 	.word	0x000000ff
        /*03ac*/ 	.word	0x00000000
        /*03b0*/ 	.short	0x0101
        /*03b2*/ 	.byte	0x06
	.zero		1


	//   ....[30]....
        /*03b4*/ 	.word	0x00002f10
        /*03b8*/ 	.word	0x000000ff
        /*03bc*/ 	.word	0x00003800
        /*03c0*/ 	.short	0x010a
        /*03c2*/ 	.byte	0x06
	.zero		1


	//   ....[31]....
        /*03c4*/ 	.word	0x00004700
        /*03c8*/ 	.word	0x000000ff
        /*03cc*/ 	.word	0x00003800
        /*03d0*/ 	.short	0x010a
        /*03d2*/ 	.byte	0x06
	.zero		1


	//   ....[32]....
        /*03d4*/ 	.word	0x000048d0
        /*03d8*/ 	.word	0x000000ff
        /*03dc*/ 	.word	0x00003800
        /*03e0*/ 	.short	0x010a
        /*03e2*/ 	.byte	0x06
	.zero		1


	//   ....[33]....
        /*03e4*/ 	.word	0x000049e0
        /*03e8*/ 	.word	0x000000ff
        /*03ec*/ 	.word	0x00000000
        /*03f0*/ 	.short	0x0101
        /*03f2*/ 	.byte	0x06
	.zero		1


	//   ....[34]....
        /*03f4*/ 	.word	0x00004a90
        /*03f8*/ 	.word	0x000000ff
        /*03fc*/ 	.word	0x00000000
        /*0400*/ 	.short	0x0101
        /*0402*/ 	.byte	0x06
	.zero		1


	//   ....[35]....
        /*0404*/ 	.word	0x00004c40
        /*0408*/ 	.word	0x000000ff
        /*040c*/ 	.word	0x00003800
        /*0410*/ 	.short	0x010a
        /*0412*/ 	.byte	0x06
	.zero		1


	//   ....[36]....
        /*0414*/ 	.word	0x00006990
        /*0418*/ 	.word	0x000000ff
        /*041c*/ 	.word	0x00003800
        /*0420*/ 	.short	0x010a
        /*0422*/ 	.byte	0x06
	.zero		1


	//   ....[37]....
        /*0424*/ 	.word	0x00006a10
        /*0428*/ 	.word	0x000000ff
        /*042c*/ 	.word	0x00003800
        /*0430*/ 	.short	0x010a
        /*0432*/ 	.byte	0x06
	.zero		1


	//   ....[38]....
        /*0434*/ 	.word	0x00006ba0
        /*0438*/ 	.word	0x000000ff
        /*043c*/ 	.word	0x00000000
        /*0440*/ 	.short	0x0101
        /*0442*/ 	.byte	0x06
	.zero		1


	//   ....[39]....
        /*0444*/ 	.word	0x00006c50
        /*0448*/ 	.word	0x000000ff
        /*044c*/ 	.word	0x00000000
        /*0450*/ 	.short	0x0101
        /*0452*/ 	.byte	0x06
	.zero		1


	//   ....[40]....
        /*0454*/ 	.word	0x00007270
        /*0458*/ 	.word	0x000000ff
        /*045c*/ 	.word	0x00000008
        /*0460*/ 	.short	0x010a
        /*0462*/ 	.byte	0x0b
	.zero		1


	//   ....[41]....
        /*0464*/ 	.word	0x00007da0
        /*0468*/ 	.word	0x00000000
        /*046c*/ 	.word	0x00003890
        /*0470*/ 	.short	0x0101
        /*0472*/ 	.byte	0x26
	.zero		1


	//   ....[42]....
        /*0474*/ 	.word	0x00007f70
        /*0478*/ 	.word	0x00000004
        /*047c*/ 	.word	0x00003860
        /*0480*/ 	.short	0x010a
        /*0482*/ 	.byte	0x3f
	.zero		1


	//   ....[43]....
        /*0484*/ 	.word	0x000081c0
        /*0488*/ 	.word	0x00000002
        /*048c*/ 	.word	0x00003828
        /*0490*/ 	.short	0x010a
        /*0492*/ 	.byte	0x3f
	.zero		1


	//   ....[44]....
        /*0494*/ 	.word	0x00008400
        /*0498*/ 	.word	0x00000004
        /*049c*/ 	.word	0x00003860
        /*04a0*/ 	.short	0x010a
        /*04a2*/ 	.byte	0x3f
	.zero		1


	//   ....[45]....
        /*04a4*/ 	.word	0x00008670
        /*04a8*/ 	.word	0x00000003
        /*04ac*/ 	.word	0x00003828
        /*04b0*/ 	.short	0x010a
        /*04b2*/ 	.byte	0x3f
	.zero		1


	//   ....[46]....
        /*04b4*/ 	.word	0x00008980
        /*04b8*/ 	.word	0x00000007
        /*04bc*/ 	.word	0x00003828
        /*04c0*/ 	.short	0x010a
        /*04c2*/ 	.byte	0x3f
	.zero		1


	//   ....[47]....
        /*04c4*/ 	.word	0x00008bf0
        /*04c8*/ 	.word	0x00000004
        /*04cc*/ 	.word	0x00003828
        /*04d0*/ 	.short	0x010a
        /*04d2*/ 	.byte	0x3f
	.zero		1


	//   ....[48]....
        /*04d4*/ 	.word	0x00008e50
        /*04d8*/ 	.word	0x00000006
        /*04dc*/ 	.word	0x00003850
        /*04e0*/ 	.short	0x010a
        /*04e2*/ 	.byte	0x3f
	.zero		1


	//   ....[49]....
        /*04e4*/ 	.word	0x00008eb0
        /*04e8*/ 	.word	0x00000006
        /*04ec*/ 	.word	0x00003800
        /*04f0*/ 	.short	0x010a
        /*04f2*/ 	.byte	0x3f
	.zero		1


	//   ....[50]....
        /*04f4*/ 	.word	0x00008f10
        /*04f8*/ 	.word	0x00000006
        /*04fc*/ 	.word	0xfffffff8
        /*0500*/ 	.short	0x010a
        /*0502*/ 	.byte	0x3f
	.zero		1


	//   ....[51]....
        /*0504*/ 	.word	0x00008f70
        /*0508*/ 	.word	0x00000010
        /*050c*/ 	.word	0x00003808
        /*0510*/ 	.short	0x010a
        /*0512*/ 	.byte	0x3f
	.zero		1


	//   ....[52]....
        /*0514*/ 	.word	0x00008fd0
        /*0518*/ 	.word	0x0000000d
        /*051c*/ 	.word	0x00003800
        /*0520*/ 	.short	0x010a
        /*0522*/ 	.byte	0x3f
	.zero		1


	//   ....[53]....
        /*0524*/ 	.word	0x00009030
        /*0528*/ 	.word	0x00000010
        /*052c*/ 	.word	0x00003800
        /*0530*/ 	.short	0x010a
        /*0532*/ 	.byte	0x3f
	.zero		1


	//   ....[54]....
        /*0534*/ 	.word	0x00009090
        /*0538*/ 	.word	0x00000011
        /*053c*/ 	.word	0x00003800
        /*0540*/ 	.short	0x010a
        /*0542*/ 	.byte	0x3f
	.zero		1


	//   ....[55]....
        /*0544*/ 	.word	0x000090f0
        /*0548*/ 	.word	0x00000004
        /*054c*/ 	.word	0x00003800
        /*0550*/ 	.short	0x010a
        /*0552*/ 	.byte	0x3f
	.zero		1


	//   ....[56]....
        /*0554*/ 	.word	0x00009150
        /*0558*/ 	.word	0x00000003
        /*055c*/ 	.word	0x00000008
        /*0560*/ 	.short	0x010a
        /*0562*/ 	.byte	0x3f
	.zero		1


	//   ....[57]....
        /*0564*/ 	.word	0x000091a0
        /*0568*/ 	.word	0x00000004
        /*056c*/ 	.word	0x00003860
        /*0570*/ 	.short	0x010a
        /*0572*/ 	.byte	0x3f
	.zero		1


	//   ....[58]....
        /*0574*/ 	.word	0x000091f0
        /*0578*/ 	.word	0x00000002
        /*057c*/ 	.word	0x00003828
        /*0580*/ 	.short	0x010a
        /*0582*/ 	.byte	0x3f
	.zero		1


	//   ....[59]....
        /*0584*/ 	.word	0x00009240
        /*0588*/ 	.word	0x00000004
        /*058c*/ 	.word	0x00003860
        /*0590*/ 	.short	0x010a
        /*0592*/ 	.byte	0x3f
	.zero		1


	//   ....[60]....
        /*0594*/ 	.word	0x00009290
        /*0598*/ 	.word	0x00000003
        /*059c*/ 	.word	0x00003828
        /*05a0*/ 	.short	0x010a
        /*05a2*/ 	.byte	0x3f
	.zero		1


	//   ....[61]....
        /*05a4*/ 	.word	0x000092e0
        /*05a8*/ 	.word	0x00000007
        /*05ac*/ 	.word	0x00003828
        /*05b0*/ 	.short	0x010a
        /*05b2*/ 	.byte	0x3f
	.zero		1


	//   ....[62]....
        /*05b4*/ 	.word	0x00009330
        /*05b8*/ 	.word	0x00000004
        /*05bc*/ 	.word	0x00003828
        /*05c0*/ 	.short	0x010a
        /*05c2*/ 	.byte	0x3f
	.zero		1


	//----- nvinfo : EIATTR_NUM_MBARRIERS
	.align		4
.L_37:
        /*05c4*/ 	.byte	0x03, 0x38
        /*05c6*/ 	.short	0x0018


	//----- nvinfo : EIATTR_EXIT_INSTR_OFFSETS
	.align		4
        /*05c8*/ 	.byte	0x04, 0x1c
        /*05ca*/ 	.short	(.L_39 - .L_38)


	//   ....[0]....
.L_38:
        /*05cc*/ 	.word	0x00000990


	//   ....[1]....
        /*05d0*/ 	.word	0x00007db0


	//   ....[2]....
        /*05d4*/ 	.word	0x00007df0


	//   ....[3]....
        /*05d8*/ 	.word	0x00008880


	//   ....[4]....
        /*05dc*/ 	.word	0x00008e30


	//----- nvinfo : EIATTR_MAX_THREADS
	.align		4
.L_39:
        /*05e0*/ 	.byte	0x04, 0x05
        /*05e2*/ 	.short	(.L_41 - .L_40)
.L_40:
        /*05e4*/ 	.word	0x00000180
        /*05e8*/ 	.word	0x00000001
        /*05ec*/ 	.word	0x00000001


	//----- nvinfo : EIATTR_CRS_STACK_SIZE
	.align		4
.L_41:
        /*05f0*/ 	.byte	0x04, 0x1e
        /*05f2*/ 	.short	(.L_43 - .L_42)
.L_42:
        /*05f4*/ 	.word	0x00000000


	//----- nvinfo : EIATTR_CBANK_PARAM_SIZE
	.align		4
.L_43:
        /*05f8*/ 	.byte	0x03, 0x19
        /*05fa*/ 	.short	0x0870


	//----- nvinfo : EIATTR_PARAM_CBANK
	.align		4
        /*05fc*/ 	.byte	0x04, 0x0a
        /*05fe*/ 	.short	(.L_45 - .L_44)
	.align		4
.L_44:
        /*0600*/ 	.word	index@(.nv.constant0._ZN7cutlass13device_kernelINS_4fmha6kernel28FmhaKernelTmaWarpSpecializedINS1_10collective30FmhaMainloopTmaWarpSpecializedINS_12float_e4m3_tEffN4cute5tupleIJNS7_1CILi128EEENS9_ILi64EEENS9_ILi32EEEEEENS8_IJiNS9_ILi1EEENS8_IJiiEEEEEESG_NS8_IJSE_iSF_EEENS4_12CausalFusionEJEEENS4_15FmhaFwdEpilogueIS6_fNS8_IJSB_SC_SB_EEEEENS2_23IndividualTileSchedulerEJEEEEEvNT_6ParamsE)
        /*0604*/ 	.short	0x0210
        /*0606*/ 	.short	0x0870


	//----- nvinfo : EIATTR_SW_WAR
	.align		4
.L_45:
        /*0608*/ 	.byte	0x04, 0x36
        /*060a*/ 	.short	(.L_47 - .L_46)
.L_46:
        /*060c*/ 	.word	0x00000008
.L_47:


//--------------------- .nv.callgraph             --------------------------
	.section	.nv.callgraph,"",@"SHT_CUDA_CALLGRAPH"
	.align	4
	.sectionentsize	8
	.align		4
        /*0000*/ 	.word	0x00000000
	.align		4
        /*0004*/ 	.word	0xffffffff
	.align		4
        /*0008*/ 	.word	index@(_ZN7cutlass13device_kernelINS_4fmha6kernel28FmhaKernelTmaWarpSpecializedINS1_10collective30FmhaMainloopTmaWarpSpecializedINS_12float_e4m3_tEffN4cute5tupleIJNS7_1CILi128EEENS9_ILi64EEENS9_ILi32EEEEEENS8_IJiNS9_ILi1EEENS8_IJiiEEEEEESG_NS8_IJSE_iSF_EEENS4_12CausalFusionEJEEENS4_15FmhaFwdEpilogueIS6_fNS8_IJSB_SC_SB_EEEEENS2_23IndividualTileSchedulerEJEEEEEvNT_6ParamsE)
	.align		4
        /*000c*/ 	.word	index@(__assertfail)
	.align		4
        /*0010*/ 	.word	0x00000000
	.align		4
        /*0014*/ 	.word	0xfffffffe
	.align		4
        /*0018*/ 	.word	0x00000000
	.align		4
        /*001c*/ 	.word	0xfffffffd
	.align		4
        /*0020*/ 	.word	0x00000000
	.align		4
        /*0024*/ 	.word	0xfffffffc


//--------------------- .nv.constant4             --------------------------
	.section	.nv.constant4,"a",@progbits
	.align	8
	.align		8
.nv.constant4:
        /*0000*/ 	.dword	__assertfail
	.align		8
        /*0008*/ 	.dword	__unnamed_1
	.align		8
        /*0010*/ 	.dword	_ZN39_INTERNAL_a9d003ef_4_k_cu_06cc28fb_29234cuda3std3__45__cpo5beginE
	.align		8
        /*0018*/ 	.dword	_ZN39_INTERNAL_a9d003ef_4_k_cu_06cc28fb_29234cuda3std3__45__cpo3endE
	.align		8
        /*0020*/ 	.dword	_ZN39_INTERNAL_a9d003ef_4_k_cu_06cc28fb_29234cuda3std3__45__cpo6cbeginE
	.align		8
        /*0028*/ 	.dword	_ZN39_INTERNAL_a9d003ef_4_k_cu_06cc28fb_29234cuda3std3__45__cpo4cendE
	.align		8
        /*0030*/ 	.dword	_ZN39_INTERNAL_a9d003ef_4_k_cu_06cc28fb_29234cuda3std3__441_GLOBAL__N__a9d003ef_4_k_cu_06cc28fb_29236ignoreE
	.align		8
        /*0038*/ 	.dword	_ZN39_INTERNAL_a9d003ef_4_k_cu_06cc28fb_29234cuda3std3__419piecewise_constructE
	.align		8
        /*0040*/ 	.dword	_ZN39_INTERNAL_a9d003ef_4_k_cu_06cc28fb_29234cuda3std3__48in_placeE
	.align		8
        /*0048*/ 	.dword	_ZN39_INTERNAL_a9d003ef_4_k_cu_06cc28fb_29234cuda3std6ranges3__45__cpo4swapE
	.align		8
        /*0050*/ 	.dword	_ZN39_INTERNAL_a9d003ef_4_k_cu_06cc28fb_29234cuda3std6ranges3__45__cpo9iter_moveE
	.align		8
        /*0058*/ 	.dword	_ZN39_INTERNAL_a9d003ef_4_k_cu_06cc28fb_29234cute7productE
	.align		8
        /*0060*/ 	.dword	_ZN39_INTERNAL_a9d003ef_4_k_cu_06cc28fb_29234cute1_E
	.align		8
        /*0068*/ 	.dword	$str$24
	.align		8
        /*0070*/ 	.dword	$str$25


//--------------------- .text._ZN7cutlass13device_kernelINS_4fmha6kernel28FmhaKernelTmaWarpSpecializedINS1_10collective30FmhaMainloopTmaWarpSpecializedINS_12float_e4m3_tEffN4cute5tupleIJNS7_1CILi128EEENS9_ILi64EEENS9_ILi32EEEEEENS8_IJiNS9_ILi1EEENS8_IJiiEEEEEESG_NS8_IJSE_iSF_EEENS4_12CausalFusionEJEEENS4_15FmhaFwdEpilogueIS6_fNS8_IJSB_SC_SB_EEEEENS2_23IndividualTileSchedulerEJEEEEEvNT_6ParamsE --------------------------
	.section	.text._ZN7cutlass13device_kernelINS_4fmha6kernel28FmhaKernelTmaWarpSpecializedINS1_10collective30FmhaMainloopTmaWarpSpecializedINS_12float_e4m3_tEffN4cute5tupleIJNS7_1CILi128EEENS9_ILi64EEENS9_ILi32EEEEEENS8_IJiNS9_ILi1EEENS8_IJiiEEEEEESG_NS8_IJSE_iSF_EEENS4_12CausalFusionEJEEENS4_15FmhaFwdEpilogueIS6_fNS8_IJSB_SC_SB_EEEEENS2_23IndividualTileSchedulerEJEEEEEvNT_6ParamsE,"ax",@progbits
	.align	128
.text._ZN7cutlass13device_kernelINS_4fmha6kernel28FmhaKernelTmaWarpSpecializedINS1_10collective30FmhaMainloopTmaWarpSpecializedINS_12float_e4m3_tEffN4cute5tupleIJNS7_1CILi128EEENS9_ILi64EEENS9_ILi32EEEEEENS8_IJiNS9_ILi1EEENS8_IJiiEEEEEESG_NS8_IJSE_iSF_EEENS4_12CausalFusionEJEEENS4_15FmhaFwdEpilogueIS6_fNS8_IJSB_SC_SB_EEEEENS2_23IndividualTileSchedulerEJEEEEEvNT_6ParamsE:
        .type           _ZN7cutlass13device_kernelINS_4fmha6kernel28FmhaKernelTmaWarpSpecializedINS1_10collective30FmhaMainloopTmaWarpSpecializedINS_12float_e4m3_tEffN4cute5tupleIJNS7_1CILi128EEENS9_ILi64EEENS9_ILi32EEEEEENS8_IJiNS9_ILi1EEENS8_IJiiEEEEEESG_NS8_IJSE_iSF_EEENS4_12CausalFusionEJEEENS4_15FmhaFwdEpilogueIS6_fNS8_IJSB_SC_SB_EEEEENS2_23IndividualTileSchedulerEJEEEEEvNT_6ParamsE,@function
        .size           _ZN7cutlass13device_kernelINS_4fmha6kernel28FmhaKernelTmaWarpSpecializedINS1_10collective30FmhaMainloopTmaWarpSpecializedINS_12float_e4m3_tEffN4cute5tupleIJNS7_1CILi128EEENS9_ILi64EEENS9_ILi32EEEEEENS8_IJiNS9_ILi1EEENS8_IJiiEEEEEESG_NS8_IJSE_iSF_EEENS4_12CausalFusionEJEEENS4_15FmhaFwdEpilogueIS6_fNS8_IJSB_SC_SB_EEEEENS2_23IndividualTileSchedulerEJEEEEEvNT_6ParamsE,(.L_x_117 - _ZN7cutlass13device_kernelINS_4fmha6kernel28FmhaKernelTmaWarpSpecializedINS1_10collective30FmhaMainloopTmaWarpSpecializedINS_12float_e4m3_tEffN4cute5tupleIJNS7_1CILi128EEENS9_ILi64EEENS9_ILi32EEEEEENS8_IJiNS9_ILi1EEENS8_IJiiEEEEEESG_NS8_IJSE_iSF_EEENS4_12CausalFusionEJEEENS4_15FmhaFwdEpilogueIS6_fNS8_IJSB_SC_SB_EEEEENS2_23IndividualTileSchedulerEJEEEEEvNT_6ParamsE)
        .other          _ZN7cutlass13device_kernelINS_4fmha6kernel28FmhaKernelTmaWarpSpecializedINS1_10collective30FmhaMainloopTmaWarpSpecializedINS_12float_e4m3_tEffN4cute5tupleIJNS7_1CILi128EEENS9_ILi64EEENS9_ILi32EEEEEENS8_IJiNS9_ILi1EEENS8_IJiiEEEEEESG_NS8_IJSE_iSF_EEENS4_12CausalFusionEJEEENS4_15FmhaFwdEpilogueIS6_fNS8_IJSB_SC_SB_EEEEENS2_23IndividualTileSchedulerEJEEEEEvNT_6ParamsE,@"STO_CUDA_ENTRY STV_DEFAULT"
_ZN7cutlass13device_kernelINS_4fmha6kernel28FmhaKernelTmaWarpSpecializedINS1_10collective30FmhaMainloopTmaWarpSpecializedINS_12float_e4m3_tEffN4cute5tupleIJNS7_1CILi128EEENS9_ILi64EEENS9_ILi32EEEEEENS8_IJiNS9_ILi1EEENS8_IJiiEEEEEESG_NS8_IJSE_iSF_EEENS4_12CausalFusionEJEEENS4_15FmhaFwdEpilogueIS6_fNS8_IJSB_SC_SB_EEEEENS2_23IndividualTileSchedulerEJEEEEEvNT_6ParamsE:
[----:B------:R-:W1:Y:S01]  /*0000*/  LDC R1, c[0x0][0x28] ;  /* 0x00000a00ff017b82 */ /* 0x000e620000000800 */
[----:B------:R-:W2:Y:S01]  /*0010*/  S2R R0, SR_TID.X ;  /* 0x0000000000007919 */ /* 0x000ea20000002100 */
[----:B------:R-:W-:Y:S01]  /*0020*/  ELECT P1, URZ, PT ;  /* 0x00000000003f782f */ /* 0x000fe20003820000 */
[----:B------:R-:W-:Y:S01]  /*0030*/  BSSY B0, `(.L_x_0) ;  /* 0x0000017000007945 */ /* 0x000fe20003800000 */
[----:B--2---:R-:W-:-:S05]  /*0040*/  SHF.R.U32.HI R2, RZ, 0x5, R0 ;  /* 0x00000005ff027819 */ /* 0x004fca0000011600 */
[----:B------:R-:W2:Y:S02]  /*0050*/  SHFL.IDX PT, R3, R2, RZ, 0x1f ;  /* 0x00001fff02037589 */ /* 0x000ea400000e0000 */
[----:B--2---:R-:W-:Y:S02]  /*0060*/  R2UR UR4, R3 ;  /* 0x00000000030472ca */ /* 0x004fe400000e0000 */
[----:B------:R-:W-:-:S06]  /*0070*/  SHF.R.U32.HI R3, RZ, 0x7, R0 ;  /* 0x00000007ff037819 */ /* 0x000fcc0000011600 */
[----:B------:R-:W2:Y:S05]  /*0080*/  SHFL.IDX PT, R3, R3, RZ, 0x1f ;  /* 0x00001fff03037589 */ /* 0x000eaa00000e0000 */
[----:B------:R-:W-:Y:S02]  /*0090*/  USHF.R.S32.HI UR5, URZ, 0x1f, UR4 ;  /* 0x0000001f3f057899 */ /* 0x000fe40008011404 */
[----:B------:R-:W-:Y:S02]  /*00a0*/  ISETP.NE.OR P0, PT, RZ, UR4, !P1 ;  /* 0x00000004ff007c0c */ /* 0x000fe4000cf05670 */
[----:B------:R-:W-:-:S04]  /*00b0*/  ULEA.HI UR5, UR5, UR4, URZ, 0x2 ;  /* 0x0000000405057291 */ /* 0x000fc8000f8f103f */
[----:B------:R-:W-:-:S04]  /*00c0*/  ULOP3.LUT UR5, UR5, 0xfffffffc, URZ, 0xc0, !UPT ;  /* 0xfffffffc05057892 */ /* 0x000fc8000f8ec03f */
[----:B------:R-:W-:-:S03]  /*00d0*/  UIADD3 UR10, UR4, -UR5, URZ ;  /* 0x80000005040a7290 */ /* 0x000fc6000fffe03f */
[----:B-1----:R-:W-:Y:S09]  /*00e0*/  @P0 BRA `(.L_x_1) ;  /* 0x00000000002c0947 */ /* 0x002ff20003800000 */
[----:B------:R-:W-:Y:S02]  /*00f0*/  ULDC.64 UR4, c[0x0][0x198] ;  /* 0x0000660000047ab9 */ /* 0x000fe40000000a00 */
[----:B------:R-:W-:Y:S02]  /*0100*/  UIADD3 UR6, UP0, UR4, 0xf0, URZ ;  /* 0x000000f004067890 */ /* 0x000fe4000ff1e03f */
[----:B------:R-:W-:Y:S02]  /*0110*/  UIADD3 UR8, UP1, UR4, 0x1f0, URZ ;  /* 0x000001f004087890 */ /* 0x000fe4000ff3e03f */
[----:B------:R-:W-:Y:S02]  /*0120*/  UIADD3 UR4, UP2, UR4, 0x2f0, URZ ;  /* 0x000002f004047890 */ /* 0x000fe4000ff5e03f */
[----:B------:R-:W-:Y:S02]  /*0130*/  UIADD3.X UR7, URZ, UR5, URZ, UP0, !UPT ;  /* 0x000000053f077290 */ /* 0x000fe400087fe43f */
[----:B------:R-:W-:-:S02]  /*0140*/  UIADD3.X UR9, URZ, UR5, URZ, UP1, !UPT ;  /* 0x000000053f097290 */ /* 0x000fc40008ffe43f */
[----:B------:R-:W-:-:S05]  /*0150*/  UIADD3.X UR5, URZ, UR5, URZ, UP2, !UPT ;  /* 0x000000053f057290 */ /* 0x000fca00097fe43f */
[----:B------:R1:W-:Y:S02]  /*0160*/  UTMACCTL.PF [UR6] ;  /* 0x00000000060079b9 */ /* 0x0003e40008040000 */
[----:B------:R1:W-:Y:S02]  /*0170*/  UTMACCTL.PF [UR8] ;  /* 0x00000000080079b9 */ /* 0x0003e40008040000 */
[----:B------:R1:W-:Y:S02]  /*0180*/  UTMACCTL.PF [UR4] ;  /* 0x00000000040079b9 */ /* 0x0003e40008040000 */
[----:B-1----:R-:W-:Y:S01]  /*0190*/  NOP ;  /* 0x0000000000007918 */ /* 0x002fe20000000000 */
.L_x_1:
[----:B------:R-:W-:Y:S05]  /*01a0*/  BSYNC B0 ;  /* 0x0000000000007941 */ /* 0x000fea0003800000 */
.L_x_0:
[----:B------:R-:W1:Y:S01]  /*01b0*/  SHFL.IDX PT, R4, R2, RZ, 0x1f ;  /* 0x00001fff02047589 */ /* 0x000e6200000e0000 */
[----:B--2---:R-:W-:Y:S01]  /*01c0*/  R2UR UR36, R3 ;  /* 0x00000000032472ca */ /* 0x004fe200000e0000 */
[----:B------:R-:W-:-:S12]  /*01d0*/  UISETP.NE.AND UP0, UPT, UR10, 0x1, UPT ;  /* 0x000000010a00788c */ /* 0x000fd8000bf05270 */
[----:B------:R-:W-:Y:S02]  /*01e0*/  UIADD3 UR7, UR36, -0x1, URZ ;  /* 0xffffffff24077890 */ /* 0x000fe4000fffe03f */
[----:B------:R-:W-:Y:S02]  /*01f0*/  UISETP.EQ.AND UP2, UPT, UR36, URZ, !UP0 ;  /* 0x0000003f2400728c */ /* 0x000fe4000c742270 */
[----:B------:R-:W-:Y:S02]  /*0200*/  UISETP.GE.U32.AND UP1, UPT, UR7, 0x4, UPT ;  /* 0x000000040700788c */ /* 0x000fe4000bf26070 */
[----:B------:R-:W-:Y:S01]  /*0210*/  USEL UR6, URZ, 0x1, !UP2 ;  /* 0x000000013f067887 */ /* 0x000fe2000d000000 */
[----:B-1----:R-:W-:-:S03]  /*0220*/  ISETP.NE.AND P0, PT, R4, RZ, PT ;  /* 0x000000ff0400720c */ /* 0x002fc60003f05270 */
[----:B------:R-:W-:-:S10]  /*0230*/  USEL UR6, UR6, 0x2, UP1 ;  /* 0x0000000206067887 */ /* 0x000fd40008800000 */
[----:B------:R-:W-:Y:S05]  /*0240*/  @P0 BRA `(.L_x_2) ;  /* 0x0000000000480947 */ /* 0x000fea0003800000 */
[----:B------:R-:W1:Y:S01]  /*0250*/  S2UR UR11, SR_CgaCtaId ;  /* 0x00000000000b79c3 */ /* 0x000e620000008800 */
[----:B------:R-:W-:Y:S01]  /*0260*/  UMOV UR4, 0x400 ;  /* 0x0000040000047882 */ /* 0x000fe20000000000 */
[----:B------:R-:W-:Y:S01]  /*0270*/  UMOV UR5, 0x1 ;  /* 0x0000000100057882 */ /* 0x000fe20000000000 */
[----:B------:R-:W-:Y:S01]  /*0280*/  UMOV UR8, 0x80 ;  /* 0x0000008000087882 */ /* 0x000fe20000000000 */
[----:B------:R-:W-:Y:S01]  /*0290*/  ELECT P0, URZ, PT ;  /* 0x00000000003f782f */ /* 0x000fe20003800000 */
[----:B------:R-:W-:-:S04]  /*02a0*/  UIADD3 UR8, -UR8, 0x100000, URZ ;  /* 0x0010000008087890 */ /* 0x000fc8000fffe13f */
[----:B------:R-:W-:Y:S02]  /*02b0*/  USHF.L.U32 UR9, UR8, 0xb, URZ ;  /* 0x0000000b08097899 */ /* 0x000fe4000800063f */
[----:B------:R-:W-:Y:S02]  /*02c0*/  USHF.L.U32 UR8, UR8, 0x1, URZ ;  /* 0x0000000108087899 */ /* 0x000fe4000800063f */
[----:B-1----:R-:W-:Y:S02]  /*02d0*/  ULEA UR11, UR11, UR4, 0x18 ;  /* 0x000000040b0b7291 */ /* 0x002fe4000f8ec03f */
[----:B------:R-:W-:-:S04]  /*02e0*/  UIADD3 UR4, -UR5, 0x100000, URZ ;  /* 0x0010000005047890 */ /* 0x000fc8000fffe13f */
[----:B------:R-:W-:Y:S02]  /*02f0*/  USHF.L.U32 UR5, UR4, 0xb, URZ ;  /* 0x0000000b04057899 */ /* 0x000fe4000800063f */
[----:B------:R-:W-:Y:S01]  /*0300*/  USHF.L.U32 UR4, UR4, 0x1, URZ ;  /* 0x0000000104047899 */ /* 0x000fe2000800063f */
[----:B------:R-:W1:Y:S11]  /*0310*/  FENCE.VIEW.ASYNC.S ;  /* 0x00000000000073c6 */ /* 0x000e760000000000 */
[----:B-1----:R1:W2:Y:S01]  /*0320*/  SYNCS.EXCH.64 URZ, [UR11+0x3850], UR4 ;  /* 0x003850040b3f75b2 */ /* 0x0022a20008000100 */
[----:B------:R1:W3:Y:S01]  /*0330*/  SYNCS.EXCH.64 URZ, [UR11+0x3860], UR8 ;  /* 0x003860080b3f75b2 */ /* 0x0002e20008000100 */
[----:B------:R1:W4:Y:S01]  /*0340*/  SYNCS.EXCH.64 URZ, [UR11+0x3858], UR4 ;  /* 0x003858040b3f75b2 */ /* 0x0003220008000100 */
[----:B------:R1:W1:Y:S01]  /*0350*/  SYNCS.EXCH.64 URZ, [UR11+0x3868], UR8 ;  /* 0x003868080b3f75b2 */ /* 0x0002620008000100 */
[----:B------:R-:W-:Y:S01]  /*0360*/  NOP ;  /* 0x0000000000007918 */ /* 0x000fe20000000000 */
.L_x_2:
[----:B------:R-:W5:Y:S01]  /*0370*/  SHFL.IDX PT, R3, R2, RZ, 0x1f ;  /* 0x00001fff02037589 */ /* 0x000f6200000e0000 */
[----:B------:R-:W-:Y:S01]  /*0380*/  NOP ;  /* 0x0000000000007918 */ /* 0x000fe20000000000 */
[----:B-----5:R-:W-:-:S13]  /*0390*/  ISETP.NE.AND P0, PT, R3, RZ, PT ;  /* 0x000000ff0300720c */ /* 0x020fda0003f05270 */
[----:B------:R-:W-:Y:S05]  /*03a0*/  @P0 BRA `(.L_x_3) ;  /* 0x0000000000600947 */ /* 0x000fea0003800000 */
[----:B-1----:R-:W1:Y:S01]  /*03b0*/  S2UR UR5, SR_CgaCtaId ;  /* 0x00000000000579c3 */ /* 0x002e620000008800 */
[----:B------:R-:W-:Y:S01]  /*03c0*/  UMOV UR4, 0x400 ;  /* 0x0000040000047882 */ /* 0x000fe20000000000 */
[----:B------:R-:W-:Y:S01]  /*03d0*/  UMOV UR8, 0x1 ;  /* 0x0000000100087882 */ /* 0x000fe20000000000 */
[----:B------:R-:W-:Y:S01]  /*03e0*/  UMOV UR12, 0x100 ;  /* 0x00000100000c7882 */ /* 0x000fe20000000000 */
[----:B------:R-:W-:-:S04]  /*03f0*/  UIADD3 UR8, -UR8, 0x100000, URZ ;  /* 0x0010000008087890 */ /* 0x000fc8000fffe13f */
[----:B------:R-:W-:Y:S02]  /*0400*/  USHF.L.U32 UR9, UR8, 0xb, URZ ;  /* 0x0000000b08097899 */ /* 0x000fe4000800063f */
[----:B------:R-:W-:Y:S01]  /*0410*/  USHF.L.U32 UR8, UR8, 0x1, URZ ;  /* 0x0000000108087899 */ /* 0x000fe2000800063f */
[----:B------:R-:W-:Y:S01]  /*0420*/  ELECT P0, URZ, PT ;  /* 0x00000000003f782f */ /* 0x000fe20003800000 */
[----:B-1----:R-:W-:Y:S02]  /*0430*/  ULEA UR11, UR5, UR4, 0x18 ;  /* 0x00000004050b7291 */ /* 0x002fe4000f8ec03f */
[----:B------:R-:W-:-:S04]  /*0440*/  UIADD3 UR4, -UR12, 0x100000, URZ ;  /* 0x001000000c047890 */ /* 0x000fc8000fffe13f */
[----:B------:R-:W-:Y:S02]  /*0450*/  USHF.L.U32 UR5, UR4, 0xb, URZ ;  /* 0x0000000b04057899 */ /* 0x000fe4000800063f */
[----:B------:R-:W-:Y:S01]  /*0460*/  USHF.L.U32 UR4, UR4, 0x1, URZ ;  /* 0x0000000104047899 */ /* 0x000fe2000800063f */
[----:B------:R-:W1:Y:S03]  /*0470*/  FENCE.VIEW.ASYNC.S ;  /* 0x00000000000073c6 */ /* 0x000e660000000000 */
[----:B-1----:R1:W1:Y:S08]  /*0480*/  SYNCS.EXCH.64 URZ, [UR11+0x3800], UR8 ;  /* 0x003800080b3f75b2 */ /* 0x0022700008000100 */
[----:B------:R1:W1:Y:S01]  /*0490*/  SYNCS.EXCH.64 URZ, [UR11+0x3828], UR4 ;  /* 0x003828040b3f75b2 */ /* 0x0002620008000100 */
        /* <DEDUP_REMOVED lines=8> */
[----:B------:R-:W-:Y:S01]  /*0520*/  NOP ;  /* 0x0000000000007918 */ /* 0x000fe20000000000 */
.L_x_3:
        /* <DEDUP_REMOVED lines=21> */
[----:B------:R-:W-:Y:S01]  /*0680*/  NOP ;  /* 0x0000000000007918 */ /* 0x000fe20000000000 */
.L_x_4:
[----:B------:R-:W5:Y:S01]  /*0690*/  SHFL.IDX PT, R3, R2, RZ, 0x1f ;  /* 0x00001fff02037589 */ /* 0x000f6200000e0000 */
[----:B------:R-:W-:Y:S01]  /*06a0*/  ELECT P0, URZ, PT ;  /* 0x00000000003f782f */ /* 0x000fe20003800000 */
[----:B------:R-:W-:Y:S01]  /*06b0*/  NOP ;  /* 0x0000000000007918 */ /* 0x000fe20000000000 */
[----:B-1----:R-:W-:Y:S02]  /*06c0*/  UMOV UR4, 0x80 ;  /* 0x0000008000047882 */ /* 0x002fe40000000000 */
[C---:B-----5:R-:W-:Y:S02]  /*06d0*/  ISETP.NE.OR P0, PT, R3.reuse, RZ, !P0 ;  /* 0x000000ff0300720c */ /* 0x060fe40004705670 */
[----:B------:R-:W-:-:S11]  /*06e0*/  ISETP.NE.AND P2, PT, R3, RZ, PT ;  /* 0x000000ff0300720c */ /* 0x000fd60003f45270 */
[----:B------:R-:W-:Y:S01]  /*06f0*/  VOTEU.ALL UP2, P0 ;  /* 0x00000000003f7886 */ /* 0x000fe20000040000 */
[----:B------:R-:W-:Y:S01]  /*0700*/  VOTEU.ALL UP3, P0 ;  /* 0x00000000003f7886 */ /* 0x000fe20000060000 */
[----:B------:R-:W-:Y:S01]  /*0710*/  VOTEU.ALL UP4, P0 ;  /* 0x00000000003f7886 */ /* 0x000fe20000080000 */
[----:B------:R-:W-:Y:S02]  /*0720*/  VOTEU.ALL UP5, P0 ;  /* 0x00000000003f7886 */ /* 0x000fe400000a0000 */
[----:B------:R-:W1:Y:S01]  /*0730*/  @!UP2 S2UR UR9, SR_CgaCtaId ;  /* 0x000000000009a9c3 */ /* 0x000e620000008800 */
[----:B------:R-:W-:Y:S01]  /*0740*/  @!UP2 UMOV UR8, 0x400 ;  /* 0x000004000008a882 */ /* 0x000fe20000000000 */
[----:B------:R-:W-:-:S04]  /*0750*/  @!UP2 UIADD3 UR4, -UR4, 0x100000, URZ ;  /* 0x001000000404a890 */ /* 0x000fc8000fffe13f */
[----:B------:R-:W-:Y:S02]  /*0760*/  @!UP2 USHF.L.U32 UR5, UR4, 0xb, URZ ;  /* 0x0000000b0405a899 */ /* 0x000fe4000800063f */
[----:B------:R-:W-:Y:S02]  /*0770*/  @!UP2 USHF.L.U32 UR4, UR4, 0x1, URZ ;  /* 0x000000010404a899 */ /* 0x000fe4000800063f */
[----:B-1----:R-:W-:Y:S01]  /*0780*/  @!UP2 ULEA UR8, UR9, UR8, 0x18 ;  /* 0x000000080908a291 */ /* 0x002fe2000f8ec03f */
[----:B------:R-:W-:Y:S01]  /*0790*/  VOTEU.ALL UP2, P0 ;  /* 0x00000000003f7886 */ /* 0x000fe20000040000 */
[----:B------:R-:W1:Y:S10]  /*07a0*/  FENCE.VIEW.ASYNC.S ;  /* 0x00000000000073c6 */ /* 0x000e740000000000 */
[----:B-1----:R1:W1:Y:S01]  /*07b0*/  @!UP2 SYNCS.EXCH.64 URZ, [UR8+0x3890], UR4 ;  /* 0x00389004083fa5b2 */ /* 0x0022620008000100 */
[----:B------:R1:W1:Y:S01]  /*07c0*/  @!UP3 SYNCS.EXCH.64 URZ, [UR8+0x3898], UR4 ;  /* 0x00389804083fb5b2 */ /* 0x0002620008000100 */
[----:B------:R1:W1:Y:S01]  /*07d0*/  @!UP4 SYNCS.EXCH.64 URZ, [UR8+0x38a0], UR4 ;  /* 0x0038a004083fc5b2 */ /* 0x0002620008000100 */
[----:B------:R1:W1:Y:S01]  /*07e0*/  @!UP5 SYNCS.EXCH.64 URZ, [UR8+0x38a8], UR4 ;  /* 0x0038a804083fd5b2 */ /* 0x0002620008000100 */
[----:B------:R-:W-:Y:S01]  /*07f0*/  NOP ;  /* 0x0000000000007918 */ /* 0x000fe20000000000 */
[----:B------:R-:W-:Y:S05]  /*0800*/  @P2 BRA `(.L_x_5) ;  /* 0x0000000000402947 */ /* 0x000fea0003800000 */
[----:B-1----:R-:W1:Y:S01]  /*0810*/  S2UR UR5, SR_CgaCtaId ;  /* 0x00000000000579c3 */ /* 0x002e620000008800 */
[----:B------:R-:W-:Y:S01]  /*0820*/  UMOV UR4, 0x400 ;  /* 0x0000040000047882 */ /* 0x000fe20000000000 */
[----:B------:R-:W-:Y:S01]  /*0830*/  UMOV UR8, 0x20 ;  /* 0x0000002000087882 */ /* 0x000fe20000000000 */
[----:B------:R-:W-:Y:S01]  /*0840*/  UMOV UR9, 0x80 ;  /* 0x0000008000097882 */ /* 0x000fe20000000000 */
[----:B------:R-:W-:Y:S01]  /*0850*/  ELECT P0, URZ, PT ;  /* 0x00000000003f782f */ /* 0x000fe20003800000 */
[----:B-1----:R-:W-:Y:S02]  /*0860*/  ULEA UR11, UR5, UR4, 0x18 ;  /* 0x00000004050b7291 */ /* 0x002fe4000f8ec03f */
[----:B------:R-:W-:-:S04]  /*0870*/  UIADD3 UR4, -UR8, 0x100000, URZ ;  /* 0x0010000008047890 */ /* 0x000fc8000fffe13f */
[----:B------:R-:W-:Y:S02]  /*0880*/  USHF.L.U32 UR5, UR4, 0xb, URZ ;  /* 0x0000000b04057899 */ /* 0x000fe4000800063f */
[----:B------:R-:W-:Y:S02]  /*0890*/  USHF.L.U32 UR4, UR4, 0x1, URZ ;  /* 0x0000000104047899 */ /* 0x000fe4000800063f */
[----:B------:R-:W-:-:S04]  /*08a0*/  UIADD3 UR8, -UR9, 0x100000, URZ ;  /* 0x0010000009087890 */ /* 0x000fc8000fffe13f */
[----:B------:R-:W-:Y:S02]  /*08b0*/  USHF.L.U32 UR9, UR8, 0xb, URZ ;  /* 0x0000000b08097899 */ /* 0x000fe4000800063f */
[----:B------:R-:W-:Y:S01]  /*08c0*/  USHF.L.U32 UR8, UR8, 0x1, URZ ;  /* 0x0000000108087899 */ /* 0x000fe2000800063f */
[----:B------:R-:W1:Y:S03]  /*08d0*/  FENCE.VIEW.ASYNC.S ;  /* 0x00000000000073c6 */ /* 0x000e660000000000 */
[----:B-1----:R1:W1:Y:S08]  /*08e0*/  SYNCS.EXCH.64 URZ, [UR11+0x38c0], UR4 ;  /* 0x0038c0040b3f75b2 */ /* 0x0022700008000100 */
[----:B------:R1:W1:Y:S01]  /*08f0*/  SYNCS.EXCH.64 URZ, [UR11+0x38c8], UR8 ;  /* 0x0038c8080b3f75b2 */ /* 0x0002620008000100 */
[----:B------:R-:W-:Y:S01]  /*0900*/  NOP ;  /* 0x0000000000007918 */ /* 0x000fe20000000000 */
.L_x_5:
[----:B------:R-:W-:Y:S01]  /*0910*/  ISETP.NE.AND P0, PT, RZ, UR36, PT ;  /* 0x00000024ff007c0c */ /* 0x000fe2000bf05270 */
[----:B------:R-:W-:Y:S01]  /*0920*/  IMAD.U32 R2, RZ, RZ, UR10 ;  /* 0x0000000aff027e24 */ /* 0x000fe2000f8e00ff */
[----:B------:R-:W-:Y:S01]  /*0930*/  NOP ;  /* 0x0000000000007918 */ /* 0x000fe20000000000 */
[----:B-1234-:R-:W-:Y:S03]  /*0940*/  BAR.SYNC.DEFER_BLOCKING 0x0 ;  /* 0x0000000000007b1d */ /* 0x01efe60000010000 */
[----:B------:R-:W-:-:S07]  /*0950*/  ISETP.EQ.AND P2, PT, R2, 0x1, P1 ;  /* 0x000000010200780c */ /* 0x000fce0000f42270 */
[----:B------:R-:W-:Y:S06]  /*0960*/  @!P0 BRA `(.L_x_6) ;  /* 0x0000007400148947 */ /* 0x000fec0003800000 */
[----:B------:R-:W-:-:S06]  /*0970*/  UISETP.GT.U32.AND UP2, UPT, UR7, 0x3, UPT ;  /* 0x000000030700788c */ /* 0x000fcc000bf44070 */
[----:B------:R-:W-:-:S13]  /*0980*/  PLOP3.LUT P0, PT, PT, PT, UP2, 0x80, 0x0 ;  /* 0x000000000000781c */ /* 0x000fda0003f0f028 */
[----:B------:R-:W-:Y:S05]  /*0990*/  @P0 EXIT ;  /* 0x000000000000094d */ /* 0x000fea0003800000 */
.L_x_7:
[----:B------:R-:W-:-:S08]  /*09a0*/  NOP ;  /* 0x0000000000007918 */ /* 0x000fd00000000000 */
[----:B------:R-:W1:Y:S02]  /*09b0*/  USETMAXREG.TRY_ALLOC.CTAPOOL UP2, 0xf0 ;  /* 0x000000f0000079c8 */ /* 0x000e640008040600 */
[----:B-1----:R-:W-:-:S13]  /*09c0*/  PLOP3.LUT P0, PT, PT, PT, UP2, 0x80, 0x0 ;  /* 0x000000000000781c */ /* 0x002fda0003f0f028 */
[----:B------:R-:W-:Y:S05]  /*09d0*/  @!P0 BRA `(.L_x_7) ;  /* 0xfffffffc00f08947 */ /* 0x000fea000383ffff */
[----:B------:R-:W-:Y:S01]  /*09e0*/  UISETP.NE.AND UP2, UPT, UR36, 0x1, UPT ;  /* 0x000000012400788c */ /* 0x000fe2000bf45270 */
[----:B------:R-:W1:Y:S01]  /*09f0*/  S2UR UR8, SR_CTAID.X ;  /* 0x00000000000879c3 */ /* 0x000e620000002500 */
[----:B------:R-:W-:Y:S01]  /*0a00*/  UMOV UR4, URZ ;  /* 0x0000003f00047c82 */ /* 0x000fe20008000000 */
[----:B------:R-:W-:-:S03]  /*0a10*/  UMOV UR5, URZ ;  /* 0x0000003f00057c82 */ /* 0x000fc60008000000 */
[----:B------:R-:W-:-:S13]  /*0a20*/  PLOP3.LUT P0, PT, PT, PT, UP2, 0x80, 0x0 ;  /* 0x000000000000781c */ /* 0x000fda0003f0f028 */
[----:B------:R-:W-:Y:S05]  /*0a30*/  @!P0 BRA `(.L_x_8) ;  /* 0x00000000003c8947 */ /* 0x000fea0003800000 */
[----:B------:R-:W-:Y:S01]  /*0a40*/  UISETP.NE.AND UP2, UPT, UR36, 0x2, UPT ;  /* 0x000000022400788c */ /* 0x000fe2000bf45270 */
[----:B------:R-:W-:-:S05]  /*0a50*/  UMOV UR5, 0x1 ;  /* 0x0000000100057882 */ /* 0x000fca0000000000 */
[----:B------:R-:W-:-:S13]  /*0a60*/  PLOP3.LUT P1, PT, PT, PT, UP2, 0x80, 0x0 ;  /* 0x000000000000781c */ /* 0x000fda0003f2f028 */
[----:B------:R-:W-:Y:S05]  /*0a70*/  @!P1 BRA `(.L_x_8) ;  /* 0x00000000002c9947 */ /* 0x000fea0003800000 */
[----:B------:R-:W-:-:S06]  /*0a80*/  UISETP.NE.AND UP2, UPT, UR36, 0x3, UPT ;  /* 0x000000032400788c */ /* 0x000fcc000bf45270 */
[----:B------:R-:W-:-:S13]  /*0a90*/  PLOP3.LUT P1, PT, PT, PT, UP2, 0x80, 0x0 ;  /* 0x000000000000781c */ /* 0x000fda0003f2f028 */
[----:B------:R-:W-:Y:S05]  /*0aa0*/  @!P1 BRA `(.L_x_9) ;  /* 0x0000000000189947 */ /* 0x000fea0003800000 */
[----:B------:R-:W-:-:S11]  /*0ab0*/  UISETP.NE.AND UP2, UPT, UR36, 0x4, UPT ;  /* 0x000000042400788c */ /* 0x000fd6000bf45270 */
[----:B------:R-:W-:Y:S01]  /*0ac0*/  @!UP2 UMOV UR4, 0x1 ;  /* 0x000000010004a882 */ /* 0x000fe20000000000 */
[----:B------:R-:W-:Y:S01]  /*0ad0*/  @!UP2 UMOV UR5, 0x1 ;  /* 0x000000010005a882 */ /* 0x000fe20000000000 */
[----:B------:R-:W-:Y:S01]  /*0ae0*/  @UP2 UMOV UR4, URZ ;  /* 0x0000003f00042c82 */ /* 0x000fe20008000000 */
[----:B------:R-:W-:Y:S01]  /*0af0*/  @UP2 UMOV UR5, URZ ;  /* 0x0000003f00052c82 */ /* 0x000fe20008000000 */
[----:B------:R-:W-:Y:S05]  /*0b00*/  BRA `(.L_x_8) ;  /* 0x0000000000087947 */ /* 0x000fea0003800000 */
.L_x_9:
[----:B------:R-:W-:Y:S01]  /*0b10*/  UMOV UR4, 0x1 ;  /* 0x0000000100047882 */ /* 0x000fe20000000000 */
[----:B------:R-:W-:-:S05]  /*0b20*/  UMOV UR5, URZ ;  /* 0x0000003f00057c82 */ /* 0x000fca0008000000 */
.L_x_8:
[----:B------:R-:W-:Y:S05]  /*0b30*/  @!P0 BRA `(.L_x_10) ;  /* 0x0000000000408947 */ /* 0x000fea0003800000 */
[----:B------:R-:W-:-:S06]  /*0b40*/  UISETP.NE.AND UP2, UPT, UR36, 0x2, UPT ;  /* 0x000000022400788c */ /* 0x000fcc000bf45270 */
[----:B------:R-:W-:-:S13]  /*0b50*/  PLOP3.LUT P0, PT, PT, PT, UP2, 0x80, 0x0 ;  /* 0x000000000000781c */ /* 0x000fda0003f0f028 */
[----:B------:R-:W-:Y:S05]  /*0b60*/  @!P0 BRA `(.L_x_11) ;  /* 0x00000000002c8947 */ /* 0x000fea0003800000 */
[----:B------:R-:W-:-:S06]  /*0b70*/  UISETP.NE.AND UP2, UPT, UR36, 0x3, UPT ;  /* 0x000000032400788c */ /* 0x000fcc000bf45270 */
[----:B------:R-:W-:-:S13]  /*0b80*/  PLOP3.LUT P0, PT, PT, PT, UP2, 0x80, 0x0 ;  /* 0x000000000000781c */ /* 0x000fda0003f0f028 */
[----:B------:R-:W-:Y:S05]  /*0b90*/  @!P0 BRA `(.L_x_12) ;  /* 0x0000000000188947 */ /* 0x000fea0003800000 */
[----:B------:R-:W-:Y:S01]  /*0ba0*/  UISETP.NE.AND UP2, UPT, UR36, 0x4, UPT ;  /* 0x000000042400788c */ /* 0x000fe2000bf45270 */
[----:B-1----:R-:W-:-:S05]  /*0bb0*/  UMOV UR37, UR8 ;  /* 0x0000000800257c82 */ /* 0x002fca0008000000 */
[----:B------:R-:W-:-:S13]  /*0bc0*/  PLOP3.LUT P0, PT, PT, PT, UP2, 0x80, 0x0 ;  /* 0x000000000000781c */ /* 0x000fda0003f0f028 */
[----:B------:R-:W-:Y:S05]  /*0bd0*/  @P0 BRA `(.L_x_13) ;  /* 0x00000000001c0947 */ /* 0x000fea0003800000 */
[----:B------:R-:W-:Y:S01]  /*0be0*/  ULEA UR37, UR8, 0x3, 0x1 ;  /* 0x0000000308257891 */ /* 0x000fe2000f8e083f */
[----:B------:R-:W-:Y:S11]  /*0bf0*/  BRA `(.L_x_13) ;  /* 0x0000000000147947 */ /* 0x000ff60003800000 */
.L_x_12:
[----:B-1----:R-:W-:Y:S01]  /*0c00*/  ULEA UR37, UR8, 0x2, 0x1 ;  /* 0x0000000208257891 */ /* 0x002fe2000f8e083f */
[----:B------:R-:W-:Y:S11]  /*0c10*/  BRA `(.L_x_13) ;  /* 0x00000000000c7947 */ /* 0x000ff60003800000 */
.L_x_11:
[----:B-1----:R-:W-:Y:S01]  /*0c20*/  ULEA UR37, UR8, 0x1, 0x1 ;  /* 0x0000000108257891 */ /* 0x002fe2000f8e083f */
[----:B------:R-:W-:Y:S11]  /*0c30*/  BRA `(.L_x_13) ;  /* 0x0000000000047947 */ /* 0x000ff60003800000 */
.L_x_10:
[----:B-1----:R-:W-:-:S12]  /*0c40*/  USHF.L.U32 UR37, UR8, 0x1, URZ ;  /* 0x0000000108257899 */ /* 0x002fd8000800063f */
.L_x_13:
[----:B------:R-:W1:Y:S01]  /*0c50*/  LDC R2, c[0x0][0x28c] ;  /* 0x0000a300ff027b82 */ /* 0x000e620000000800 */
[----:B------:R-:W-:-:S04]  /*0c60*/  ULOP3.LUT UR6, UR6, 0x1, URZ, 0xfc, !UPT ;  /* 0x0000000106067892 */ /* 0x000fc8000f8efc3f */
[----:B------:R-:W-:Y:S02]  /*0c70*/  UISETP.NE.AND UP2, UPT, UR6, 0x3, UPT ;  /* 0x000000030600788c */ /* 0x000fe4000bf45270 */
[----:B------:R-:W-:-:S04]  /*0c80*/  ULEA UR6, UR8, 0xbf, 0x7 ;  /* 0x000000bf08067891 */ /* 0x000fc8000f8e383f */
[----:B------:R-:W-:Y:S01]  /*0c90*/  PLOP3.LUT P0, PT, PT, PT, UP2, 0x80, 0x0 ;  /* 0x000000000000781c */ /* 0x000fe20003f0f028 */
[----:B------:R-:W-:Y:S01]  /*0ca0*/  USHF.R.U32.HI UR6, URZ, 0x6, UR6 ;  /* 0x000000063f067899 */ /* 0x000fe20008011606 */
[----:B-1----:R-:W-:-:S05]  /*0cb0*/  VIADD R2, R2, 0x3f ;  /* 0x0000003f02027836 */ /* 0x002fca0000000000 */
[----:B------:R-:W-:-:S04]  /*0cc0*/  SHF.R.S32.HI R3, RZ, 0x1f, R2 ;  /* 0x0000001fff037819 */ /* 0x000fc80000011402 */
[----:B------:R-:W-:-:S04]  /*0cd0*/  LEA.HI R3, R3, R2, RZ, 0x6 ;  /* 0x0000000203037211 */ /* 0x000fc800078f30ff */
[----:B------:R-:W-:-:S04]  /*0ce0*/  SHF.R.S32.HI R3, RZ, 0x6, R3 ;  /* 0x00000006ff037819 */ /* 0x000fc80000011403 */
[----:B------:R-:W-:Y:S01]  /*0cf0*/  VIMNMX R4, R3, UR6, PT ;  /* 0x0000000603047c48 */ /* 0x000fe2000bfe0100 */
[----:B------:R-:W-:Y:S06]  /*0d00*/  @!P0 BRA `(.L_x_14) ;  /* 0x0000000000048947 */ /* 0x000fec0003800000 */
[----:B------:R-:W-:Y:S01]  /*0d10*/  BPT.TRAP 0x1 ;  /* 0x000000040000795c */ /* 0x000fe20000300000 */
.L_x_14:
[----:B------:R-:W1:Y:S01]  /*0d20*/  S2UR UR6, SR_CgaCtaId ;  /* 0x00000000000679c3 */ /* 0x000e620000008800 */
[----:B------:R-:W-:Y:S01]  /*0d30*/  UMOV UR38, 0x400 ;  /* 0x0000040000267882 */ /* 0x000fe20000000000 */
[----:B------:R-:W-:Y:S01]  /*0d40*/  IMAD.U32 R9, RZ, RZ, UR4 ;  /* 0x00000004ff097e24 */ /* 0x000fe2000f8e00ff */
[----:B------:R-:W-:-:S04]  /*0d50*/  SHF.R.S32.HI R3, RZ, 0x1f, R0 ;  /* 0x0000001fff037819 */ /* 0x000fc80000011400 */
[----:B------:R-:W-:Y:S02]  /*0d60*/  SHF.L.U32 R9, R9, 0x1f, RZ ;  /* 0x0000001f09097819 */ /* 0x000fe400000006ff */
[----:B------:R-:W-:-:S04]  /*0d70*/  LEA.HI R3, R3, R0, RZ, 0x7 ;  /* 0x0000000003037211 */ /* 0x000fc800078f38ff */
[----:B------:R-:W-:-:S05]  /*0d80*/  LOP3.LUT R3, R3, 0xffffff80, RZ, 0xc0, !PT ;  /* 0xffffff8003037812 */ /* 0x000fca00078ec0ff */
[----:B------:R-:W-:-:S05]  /*0d90*/  IMAD.IADD R3, R0, 0x1, -R3 ;  /* 0x0000000100037824 */ /* 0x000fca00078e0a03 */
[----:B------:R-:W-:Y:S01]  /*0da0*/  SHF.R.S32.HI R2, RZ, 0x1f, R3 ;  /* 0x0000001fff027819 */ /* 0x000fe20000011403 */
[----:B-1----:R-:W-:-:S03]  /*0db0*/  ULEA UR38, UR6, UR38, 0x18 ;  /* 0x0000002606267291 */ /* 0x002fc6000f8ec03f */
[CC--:B------:R-:W-:Y:S01]  /*0dc0*/  LEA.HI R5, R2.reuse, R3.reuse, RZ, 0x2 ;  /* 0x0000000302057211 */ /* 0x0c0fe200078f10ff */
[----:B------:R-:W-:Y:S01]  /*0dd0*/  ULEA UR6, UR5, UR38, 0x3 ;  /* 0x0000002605067291 */ /* 0x000fe2000f8e183f */
[----:B------:R-:W-:Y:S02]  /*0de0*/  LEA.HI R8, R2, R3, RZ, 0x5 ;  /* 0x0000000302087211 */ /* 0x000fe400078f28ff */
[--C-:B------:R-:W-:Y:S02]  /*0df0*/  SHF.R.S32.HI R6, RZ, 0x2, R5.reuse ;  /* 0x00000002ff067819 */ /* 0x100fe40000011405 */
[----:B------:R-:W-:Y:S02]  /*0e00*/  SHF.R.S32.HI R7, RZ, 0x1f, R5 ;  /* 0x0000001fff077819 */ /* 0x000fe40000011405 */
[----:B------:R-:W-:Y:S02]  /*0e10*/  SHF.R.S32.HI R8, RZ, 0x5, R8 ;  /* 0x00000005ff087819 */ /* 0x000fe40000011408 */
[----:B------:R-:W1:Y:S01]  /*0e20*/  SYNCS.PHASECHK.TRANS64.TRYWAIT P1, [UR6+0x3850], R9 ;  /* 0x00385009ff0075a7 */ /* 0x000e620008020146 */
[----:B------:R-:W-:-:S02]  /*0e30*/  LEA.HI R7, R7, R6, RZ, 0x3 ;  /* 0x0000000607077211 */ /* 0x000fc400078f18ff */
[----:B------:R-:W-:Y:S02]  /*0e40*/  LOP3.LUT R2, R5, 0x7ffffffc, RZ, 0xc0, !PT ;  /* 0x7ffffffc05027812 */ /* 0x000fe400078ec0ff */
[----:B------:R-:W-:-:S03]  /*0e50*/  LOP3.LUT R7, R7, 0xfffffff8, RZ, 0xc0, !PT ;  /* 0xfffffff807077812 */ /* 0x000fc600078ec0ff */
[----:B------:R-:W-:Y:S02]  /*0e60*/  IMAD.IADD R2, R3, 0x1, -R2 ;  /* 0x0000000103027824 */ /* 0x000fe400078e0a02 */
[----:B------:R-:W-:-:S04]  /*0e70*/  IMAD.IADD R7, R6, 0x1, -R7 ;  /* 0x0000000106077824 */ /* 0x000fc800078e0a07 */
[----:B------:R-:W-:Y:S02]  /*0e80*/  IMAD R7, R8, 0x10, R7 ;  /* 0x0000001008077824 */ /* 0x000fe400078e0207 */
[----:B------:R-:W-:Y:S01]  /*0e90*/  IMAD.U32 R8, RZ, RZ, UR37 ;  /* 0x00000025ff087e24 */ /* 0x000fe2000f8e00ff */
[----:B-1----:R-:W-:Y:S06]  /*0ea0*/  @!P1 BRA `(.L_x_15) ;  /* 0x0000007c00e49947 */ /* 0x002fec0003800000 */
.L_x_99:
[----:B------:R-:W-:Y:S02]  /*0eb0*/  IMAD.SHL.U32 R5, R2, 0x2, RZ ;  /* 0x0000000202057824 */ /* 0x000fe400078e00ff */
[----:B------:R-:W-:Y:S01]  /*0ec0*/  IMAD R2, R8, 0x40, R7 ;  /* 0x0000004008027824 */ /* 0x000fe200078e0207 */
[----:B------:R-:W-:Y:S06]  /*0ed0*/  @!P0 BRA `(.L_x_16) ;  /* 0x0000000000048947 */ /* 0x000fec0003800000 */
[----:B------:R-:W-:Y:S01]  /*0ee0*/  BPT.TRAP 0x1 ;  /* 0x000000040000795c */ /* 0x000fe20000300000 */
.L_x_16:
[----:B------:R-:W-:Y:S01]  /*0ef0*/  SHF.L.U32 R7, RZ, 0x1f, RZ ;  /* 0x0000001fff077819 */ /* 0x000fe200000006ff */
[----:B------:R-:W-:Y:S01]  /*0f00*/  UIADD3 UR9, UR38, 0x3890, URZ ;  /* 0x0000389026097890 */ /* 0x000fe2000fffe03f */
[----:B------:R-:W-:Y:S02]  /*0f10*/  ISETP.NE.AND P2, PT, RZ, UR7, PT ;  /* 0x00000007ff007c0c */ /* 0x000fe4000bf45270 */
[----:B------:R-:W2:Y:S02]  /*0f20*/  SYNCS.PHASECHK.TRANS64.TRYWAIT P1, [UR38+0x3800], R7 ;  /* 0x00380007ff0075a7 */ /* 0x000ea40008020166 */
[----:B--2---:R-:W-:Y:S09]  /*0f30*/  @!P1 BRA `(.L_x_17) ;  /* 0x0000007c00d89947 */ /* 0x004ff20003800000 */
.L_x_100:
[----:B------:R-:W-:Y:S01]  /*0f40*/  ULEA UR11, UR36, UR9, 0x3 ;  /* 0x00000009240b7291 */ /* 0x000fe2000f8e183f */
[----:B------:R-:W-:-:S04]  /*0f50*/  SEL R3, RZ, 0x1, P2 ;  /* 0x00000001ff037807 */ /* 0x000fc80001000000 */
[----:B------:R-:W-:-:S04]  /*0f60*/  SHF.L.U32 R3, R3, 0x1f, RZ ;  /* 0x0000001f03037819 */ /* 0x000fc800000006ff */
[----:B------:R-:W2:Y:S02]  /*0f70*/  SYNCS.PHASECHK.TRANS64.TRYWAIT P1, [UR11+-0x8], R3 ;  /* 0xfffff803ff0075a7 */ /* 0x000ea4000802014b */
[----:B--2---:R-:W-:Y:S05]  /*0f80*/  @!P1 BRA `(.L_x_18) ;  /* 0x0000007c00dc9947 */ /* 0x004fea0003800000 */
.L_x_101:
[----:B------:R-:W-:Y:S01]  /*0f90*/  USHF.R.U32.HI UR4, URZ, 0x4, UR38 ;  /* 0x000000043f047899 */ /* 0x000fe20008011626 */
[----:B------:R-:W-:Y:S01]  /*0fa0*/  WARPGROUP.ARRIVE ;  /* 0x00000000000079c5 */ /* 0x000fe20000000000 */
[----:B------:R-:W-:Y:S01]  /*0fb0*/  UIADD3 UR6, UR38, 0x1000, URZ ;  /* 0x0000100026067890 */ /* 0x000fe2000fffe03f */
[C---:B-1----:R-:W-:Y:S01]  /*0fc0*/  VIADD R3, R5.reuse, 0x8 ;  /* 0x0000000805037836 */ /* 0x042fe20000000000 */
[----:B------:R-:W-:Y:S01]  /*0fd0*/  ULOP3.LUT UR4, UR4, 0x3fff, URZ, 0xc0, !UPT ;  /* 0x00003fff04047892 */ /* 0x000fe2000f8ec03f */
[C---:B------:R-:W-:Y:S01]  /*0fe0*/  VIADD R9, R5.reuse, 0x9 ;  /* 0x0000000905097836 */ /* 0x040fe20000000000 */
[----:B------:R-:W-:Y:S01]  /*0ff0*/  USHF.R.U32.HI UR6, URZ, 0x4, UR6 ;  /* 0x000000043f067899 */ /* 0x000fe20008011606 */
[C---:B------:R-:W-:Y:S01]  /*1000*/  ISETP.GE.AND P3, PT, R2.reuse, R5, PT ;  /* 0x000000050200720c */ /* 0x040fe20003f66270 */
[----:B------:R-:W-:Y:S01]  /*1010*/  ULOP3.LUT UR4, UR4, 0x10000, URZ, 0xfc, !UPT ;  /* 0x0001000004047892 */ /* 0x000fe2000f8efc3f */
[C---:B------:R-:W-:Y:S01]  /*1020*/  ISETP.GE.AND P6, PT, R2.reuse, R3, PT ;  /* 0x000000030200720c */ /* 0x040fe20003fc6270 */
[----:B------:R-:W-:Y:S01]  /*1030*/  ULOP3.LUT UR6, UR6, 0x3fff, URZ, 0xc0, !UPT ;  /* 0x00003fff06067892 */ /* 0x000fe2000f8ec03f */
[C---:B------:R-:W-:Y:S01]  /*1040*/  ISETP.GE.AND P5, PT, R2.reuse, R9, PT ;  /* 0x000000090200720c */ /* 0x040fe20003fa6270 */
[----:B------:R-:W-:Y:S01]  /*1050*/  ULEA UR4, UR5, UR4, 0x7 ;  /* 0x0000000405047291 */ /* 0x000fe2000f8e383f */
[C---:B------:R-:W-:Y:S01]  /*1060*/  ISETP.GT.AND P2, PT, R2.reuse, R5, PT ;  /* 0x000000050200720c */ /* 0x040fe20003f44270 */
[----:B------:R-:W-:Y:S01]  /*1070*/  ULOP3.LUT UR8, UR6, 0x10000, URZ, 0xfc, !UPT ;  /* 0x0001000006087892 */ /* 0x000fe2000f8efc3f */
[C---:B------:R-:W-:Y:S01]  /*1080*/  VIADD R3, R5.reuse, 0x18 ;  /* 0x0000001805037836 */ /* 0x040fe20000000000 */
[----:B------:R-:W-:Y:S01]  /*1090*/  UMOV UR5, 0xc0000010 ;  /* 0xc000001000057882 */ /* 0x000fe20000000000 */
[----:B------:R-:W-:Y:S01]  /*10a0*/  UMOV UR15, 0xc0000010 ;  /* 0xc0000010000f7882 */ /* 0x000fe20000000000 */
[----:B------:R-:W-:Y:S01]  /*10b0*/  UMOV UR13, UR5 ;  /* 0x00000005000d7c82 */ /* 0x000fe20008000000 */
[----:B------:R-:W-:Y:S01]  /*10c0*/  UMOV UR12, UR4 ;  /* 0x00000004000c7c82 */ /* 0x000fe20008000000 */
[C---:B------:R-:W-:Y:S01]  /*10d0*/  VIADD R9, R5.reuse, 0x19 ;  /* 0x0000001905097836 */ /* 0x040fe20000000000 */
[----:B------:R-:W-:Y:S01]  /*10e0*/  UMOV UR14, UR8 ;  /* 0x00000008000e7c82 */ /* 0x000fe20008000000 */
[C---:B------:R-:W-:Y:S01]  /*10f0*/  VIADD R11, R5.reuse, 0x10 ;  /* 0x00000010050b7836 */ /* 0x040fe20000000000 */
[----:B------:R-:W-:Y:S01]  /*1100*/  QGMMA.64x64x32.F32.E4M3.E4M3 R24, gdesc[UR12], RZ, !UPT, gsb0 ;  /* 0x00e000000c1879f3 */ /* 0x000fe2000c0008ff */
[----:B------:R-:W-:Y:S01]  /*1110*/  VIADD R13, R5, 0x11 ;  /* 0x00000011050d7836 */ /* 0x000fe20000000000 */
[----:B------:R-:W-:Y:S01]  /*1120*/  P2R R8, PR, RZ, 0x1 ;  /* 0x00000001ff087803 */ /* 0x000fe20000000000 */
[----:B------:R-:W-:Y:S01]  /*1130*/  ULDC UR6, c[0x0][0x604] ;  /* 0x0001810000067ab9 */ /* 0x000fe20000000800 */
[C---:B------:R-:W-:Y:S01]  /*1140*/  ISETP.GE.AND P1, PT, R2.reuse, R11, PT ;  /* 0x0000000b0200720c */ /* 0x040fe20003f26270 */
[----:B------:R-:W-:Y:S01]  /*1150*/  USHF.L.U32 UR7, UR7, 0x3, URZ ;  /* 0x0000000307077899 */ /* 0x000fe2000800063f */
[----:B------:R-:W-:Y:S01]  /*1160*/  ISETP.GE.AND P4, PT, R2, R13, PT ;  /* 0x0000000d0200720c */ /* 0x000fe20003f86270 */
[----:B------:R-:W-:-:S02]  /*1170*/  IMAD.MOV.U32 R71, RZ, RZ, RZ ;  /* 0x000000ffff477224 */ /* 0x000fc400078e00ff */
[----:B------:R-:W-:-:S06]  /*1180*/  ULOP3.LUT UR7, UR7, 0x8, URZ, 0xc, !UPT ;  /* 0x0000000807077892 */ /* 0x000fcc000f8e0c3f */
[----:B------:R-:W-:Y:S01]  /*1190*/  IMAD.U32 R17, RZ, RZ, UR7 ;  /* 0x00000007ff117e24 */ /* 0x000fe2000f8e00ff */
[----:B------:R-:W-:Y:S02]  /*11a0*/  WARPGROUP.DEPBAR.LE gsb0, 0x0 ;  /* 0x00008000000079c5 */ /* 0x000fe40000010000 */
[----:B------:R-:W-:Y:S01]  /*11b0*/  FSEL R24, R24, -INF , P3 ;  /* 0xff80000018187808 */ /* 0x000fe20001800000 */
[----:B------:R1:W-:Y:S01]  /*11c0*/  SYNCS.ARRIVE.TRANS64.A1T0 RZ, [R17+UR9], RZ ;  /* 0x000000ff11ff79a7 */ /* 0x0003e20008100009 */
[----:B------:R-:W-:Y:S02]  /*11d0*/  FSEL R30, R30, -INF , P3 ;  /* 0xff8000001e1e7808 */ /* 0x000fe40001800000 */
[----:B------:R-:W-:Y:S02]  /*11e0*/  FSEL R25, R25, -INF , P2 ;  /* 0xff80000019197808 */ /* 0x000fe40001000000 */
[----:B------:R-:W-:Y:S02]  /*11f0*/  FSEL R31, R31, -INF , P2 ;  /* 0xff8000001f1f7808 */ /* 0x000fe40001000000 */
[C---:B------:R-:W-:Y:S01]  /*1200*/  ISETP.GE.AND P3, PT, R2.reuse, R3, PT ;  /* 0x000000030200720c */ /* 0x040fe20003f66270 */
[C---:B------:R-:W-:Y:S01]  /*1210*/  VIADD R3, R5.reuse, 0x20 ;  /* 0x0000002005037836 */ /* 0x040fe20000000000 */
[----:B------:R-:W-:Y:S01]  /*1220*/  ISETP.GE.AND P2, PT, R2, R9, PT ;  /* 0x000000090200720c */ /* 0x000fe20003f46270 */
[----:B------:R-:W-:Y:S01]  /*1230*/  VIADD R9, R5, 0x21 ;  /* 0x0000002105097836 */ /* 0x000fe20000000000 */
[----:B------:R-:W-:-:S02]  /*1240*/  FSEL R28, R28, -INF , P6 ;  /* 0xff8000001c1c7808 */ /* 0x000fc40003000000 */
[----:B------:R-:W-:Y:S02]  /*1250*/  FSEL R34, R34, -INF , P6 ;  /* 0xff80000022227808 */ /* 0x000fe40003000000 */
[----:B------:R-:W-:Y:S02]  /*1260*/  FSEL R29, R29, -INF , P5 ;  /* 0xff8000001d1d7808 */ /* 0x000fe40002800000 */
[----:B------:R-:W-:Y:S02]  /*1270*/  FSEL R35, R35, -INF , P5 ;  /* 0xff80000023237808 */ /* 0x000fe40002800000 */
[C---:B------:R-:W-:Y:S01]  /*1280*/  ISETP.GE.AND P6, PT, R2.reuse, R3, PT ;  /* 0x000000030200720c */ /* 0x040fe20003fc6270 */
[----:B------:R-:W-:Y:S01]  /*1290*/  VIADD R3, R5, 0x28 ;  /* 0x0000002805037836 */ /* 0x000fe20000000000 */
[----:B------:R-:W-:Y:S02]  /*12a0*/  ISETP.GE.AND P5, PT, R2, R9, PT ;  /* 0x000000090200720c */ /* 0x000fe40003fa6270 */
[----:B------:R-:W-:-:S02]  /*12b0*/  FMNMX R9, R24, R25, !PT ;  /* 0x0000001918097209 */ /* 0x000fc40007800000 */
[----:B------:R-:W-:Y:S02]  /*12c0*/  FSEL R32, R32, -INF , P1 ;  /* 0xff80000020207808 */ /* 0x000fe40000800000 */
[----:B------:R-:W-:Y:S02]  /*12d0*/  FSEL R38, R38, -INF , P1 ;  /* 0xff80000026267808 */ /* 0x000fe40000800000 */
[----:B------:R-:W-:Y:S02]  /*12e0*/  FMNMX R6, R28, R9, !PT ;  /* 0x000000091c067209 */ /* 0x000fe40007800000 */
[----:B------:R-:W-:Y:S01]  /*12f0*/  ISETP.GE.AND P1, PT, R2, R3, PT ;  /* 0x000000030200720c */ /* 0x000fe20003f26270 */
[----:B------:R-:W-:Y:S01]  /*1300*/  VIADD R3, R5, 0x29 ;  /* 0x0000002905037836 */ /* 0x000fe20000000000 */
[----:B------:R-:W-:Y:S02]  /*1310*/  FMNMX R9, R29, R6, !PT ;  /* 0x000000061d097209 */ /* 0x000fe40007800000 */
[----:B------:R-:W-:-:S02]  /*1320*/  FSEL R33, R33, -INF , P4 ;  /* 0xff80000021217808 */ /* 0x000fc40002000000 */
[----:B------:R-:W-:Y:S02]  /*1330*/  FSEL R39, R39, -INF , P4 ;  /* 0xff80000027277808 */ /* 0x000fe40002000000 */
[----:B------:R-:W-:Y:S01]  /*1340*/  ISETP.GE.AND P4, PT, R2, R3, PT ;  /* 0x000000030200720c */ /* 0x000fe20003f86270 */
[C---:B------:R-:W-:Y:S01]  /*1350*/  VIADD R3, R5.reuse, 0x38 ;  /* 0x0000003805037836 */ /* 0x040fe20000000000 */
[----:B------:R-:W-:Y:S01]  /*1360*/  FMNMX R6, R32, R9, !PT ;  /* 0x0000000920067209 */ /* 0x000fe20007800000 */
[----:B------:R-:W-:Y:S01]  /*1370*/  VIADD R9, R5, 0x30 ;  /* 0x0000003005097836 */ /* 0x000fe20000000000 */
[----:B------:R-:W-:Y:S02]  /*1380*/  FSEL R36, R36, -INF , P3 ;  /* 0xff80000024247808 */ /* 0x000fe40001800000 */
[----:B------:R-:W-:Y:S02]  /*1390*/  FSEL R42, R42, -INF , P3 ;  /* 0xff8000002a2a7808 */ /* 0x000fe40001800000 */
[----:B------:R-:W-:-:S02]  /*13a0*/  FMNMX R11, R33, R6, !PT ;  /* 0x00000006210b7209 */ /* 0x000fc40007800000 */
[----:B------:R-:W-:Y:S01]  /*13b0*/  ISETP.GE.AND P3, PT, R2, R3, PT ;  /* 0x000000030200720c */ /* 0x000fe20003f66270 */
[----:B------:R-:W-:Y:S01]  /*13c0*/  VIADD R3, R5, 0x39 ;  /* 0x0000003905037836 */ /* 0x000fe20000000000 */
[----:B------:R-:W-:Y:S02]  /*13d0*/  FSEL R37, R37, -INF , P2 ;  /* 0xff80000025257808 */ /* 0x000fe40001000000 */
[----:B------:R-:W-:Y:S02]  /*13e0*/  FMNMX R6, R36, R11, !PT ;  /* 0x0000000b24067209 */ /* 0x000fe40007800000 */
[----:B------:R-:W-:Y:S02]  /*13f0*/  FSEL R43, R43, -INF , P2 ;  /* 0xff8000002b2b7808 */ /* 0x000fe40001000000 */
[C---:B------:R-:W-:Y:S01]  /*1400*/  ISETP.GE.AND P2, PT, R2.reuse, R3, PT ;  /* 0x000000030200720c */ /* 0x040fe20003f46270 */
[----:B------:R-:W-:Y:S01]  /*1410*/  VIADD R3, R2, 0x8 ;  /* 0x0000000802037836 */ /* 0x000fe20000000000 */
[----:B------:R-:W-:-:S02]  /*1420*/  FSEL R40, R40, -INF , P6 ;  /* 0xff80000028287808 */ /* 0x000fc40003000000 */
[----:B------:R-:W-:Y:S02]  /*1430*/  FMNMX R11, R37, R6, !PT ;  /* 0x00000006250b7209 */ /* 0x000fe40007800000 */
[----:B------:R-:W-:Y:S02]  /*1440*/  FSEL R52, R52, -INF , P3 ;  /* 0xff80000034347808 */ /* 0x000fe40001800000 */
[----:B------:R-:W-:Y:S02]  /*1450*/  FSEL R41, R41, -INF , P5 ;  /* 0xff80000029297808 */ /* 0x000fe40002800000 */
[----:B------:R-:W-:Y:S02]  /*1460*/  FMNMX R6, R40, R11, !PT ;  /* 0x0000000b28067209 */ /* 0x000fe40007800000 */
[----:B------:R-:W-:Y:S02]  /*1470*/  ISETP.GE.AND P3, PT, R3, R5, PT ;  /* 0x000000050300720c */ /* 0x000fe40003f66270 */
[----:B------:R-:W-:-:S02]  /*1480*/  FSEL R53, R53, -INF , P2 ;  /* 0xff80000035357808 */ /* 0x000fc40001000000 */
[----:B------:R-:W-:Y:S02]  /*1490*/  FSEL R44, R44, -INF , P1 ;  /* 0xff8000002c2c7808 */ /* 0x000fe40000800000 */
[----:B------:R-:W-:Y:S02]  /*14a0*/  FMNMX R11, R41, R6, !PT ;  /* 0x00000006290b7209 */ /* 0x000fe40007800000 */
[----:B------:R-:W-:Y:S01]  /*14b0*/  ISETP.GE.AND P2, PT, R2, R9, PT ;  /* 0x000000090200720c */ /* 0x000fe20003f46270 */
[----:B------:R-:W-:Y:S01]  /*14c0*/  VIADD R9, R5, 0x31 ;  /* 0x0000003105097836 */ /* 0x000fe20000000000 */
[----:B------:R-:W-:Y:S02]  /*14d0*/  FSEL R26, R26, -INF , P3 ;  /* 0xff8000001a1a7808 */ /* 0x000fe40001800000 */
[----:B------:R-:W-:Y:S02]  /*14e0*/  ISETP.GT.AND P3, PT, R3, R5, PT ;  /* 0x000000050300720c */ /* 0x000fe40003f64270 */
[----:B------:R-:W-:-:S02]  /*14f0*/  FSEL R45, R45, -INF , P4 ;  /* 0xff8000002d2d7808 */ /* 0x000fc40002000000 */
[----:B------:R-:W-:Y:S02]  /*1500*/  FMNMX R6, R44, R11, !PT ;  /* 0x0000000b2c067209 */ /* 0x000fe40007800000 */
[----:B------:R-:W-:Y:S02]  /*1510*/  FSEL R27, R27, -INF , P3 ;  /* 0xff8000001b1b7808 */ /* 0x000fe40001800000 */
[----:B------:R-:W-:Y:S02]  /*1520*/  ISETP.GE.AND P3, PT, R2, R9, PT ;  /* 0x000000090200720c */ /* 0x000fe40003f66270 */
[----:B------:R-:W-:Y:S02]  /*1530*/  FSEL R48, R48, -INF , P2 ;  /* 0xff80000030307808 */ /* 0x000fe40001000000 */
[----:B------:R-:W-:Y:S02]  /*1540*/  FMNMX R9, R45, R6, !PT ;  /* 0x000000062d097209 */ /* 0x000fe40007800000 */
[----:B------:R-:W-:-:S02]  /*1550*/  FSEL R49, R49, -INF , P3 ;  /* 0xff80000031317808 */ /* 0x000fc40001800000 */
[----:B------:R-:W-:Y:S02]  /*1560*/  FMNMX R6, R48, R9, !PT ;  /* 0x0000000930067209 */ /* 0x000fe40007800000 */
[----:B------:R-:W-:Y:S02]  /*1570*/  FSEL R46, R46, -INF , P6 ;  /* 0xff8000002e2e7808 */ /* 0x000fe40003000000 */
[----:B------:R-:W-:Y:S02]  /*1580*/  FMNMX R9, R49, R6, !PT ;  /* 0x0000000631097209 */ /* 0x000fe40007800000 */
[----:B------:R-:W-:Y:S02]  /*1590*/  FSEL R47, R47, -INF , P5 ;  /* 0xff8000002f2f7808 */ /* 0x000fe40002800000 */
[----:B------:R-:W-:Y:S02]  /*15a0*/  FMNMX R6, R52, R9, !PT ;  /* 0x0000000934067209 */ /* 0x000fe40007800000 */
[----:B------:R-:W-:-:S02]  /*15b0*/  FSEL R50, R50, -INF , P1 ;  /* 0xff80000032327808 */ /* 0x000fc40000800000 */
[----:B------:R-:W-:Y:S02]  /*15c0*/  FMNMX R10, R53, R6, !PT ;  /* 0x00000006350a7209 */ /* 0x000fe40007800000 */
[----:B------:R-:W-:Y:S02]  /*15d0*/  FSEL R51, R51, -INF , P4 ;  /* 0xff80000033337808 */ /* 0x000fe40002000000 */
[----:B------:R-:W-:Y:S01]  /*15e0*/  FSEL R54, R54, -INF , P2 ;  /* 0xff80000036367808 */ /* 0x000fe20001000000 */
[----:B------:R-:W2:Y:S01]  /*15f0*/  SHFL.BFLY PT, R9, R10, 0x1, 0x1f ;  /* 0x0c201f000a097f89 */ /* 0x000ea200000e0000 */
[----:B------:R-:W-:Y:S02]  /*1600*/  FSEL R55, R55, -INF , P3 ;  /* 0xff80000037377808 */ /* 0x000fe40001800000 */
[----:B--2---:R-:W-:Y:S02]  /*1610*/  FMNMX R11, R10, R9, !PT ;  /* 0x000000090a0b7209 */ /* 0x004fe40007800000 */
[----:B------:R-:W-:-:S03]  /*1620*/  FMNMX R9, R26, R27, !PT ;  /* 0x0000001b1a097209 */ /* 0x000fc60007800000 */
[----:B------:R-:W2:Y:S02]  /*1630*/  SHFL.BFLY PT, R6, R11, 0x2, 0x1f ;  /* 0x0c401f000b067f89 */ /* 0x000ea400000e0000 */
[----:B--2---:R-:W-:-:S04]  /*1640*/  FMNMX R6, R11, R6, !PT ;  /* 0x000000060b067209 */ /* 0x004fc80007800000 */
[----:B------:R-:W-:-:S04]  /*1650*/  FSETP.NEU.AND P0, PT, R6, -INF , PT ;  /* 0xff8000000600780b */ /* 0x000fc80003f0d000 */
[----:B------:R-:W-:Y:S02]  /*1660*/  FSEL R12, R6, RZ, P0 ;  /* 0x000000ff060c7208 */ /* 0x000fe40000000000 */
[----:B------:R-:W-:Y:S02]  /*1670*/  ISETP.NE.AND P0, PT, R8, RZ, PT ;  /* 0x000000ff0800720c */ /* 0x000fe40003f05270 */
[----:B------:R-:W-:Y:S01]  /*1680*/  FMNMX R8, R30, R9, !PT ;  /* 0x000000091e087209 */ /* 0x000fe20007800000 */
[----:B------:R-:W-:-:S03]  /*1690*/  FMUL R12, R12, UR6 ;  /* 0x000000060c0c7c20 */ /* 0x000fc60008400000 */
[----:B------:R-:W-:Y:S01]  /*16a0*/  FMNMX R9, R31, R8, !PT ;  /* 0x000000081f097209 */ /* 0x000fe20007800000 */
[--C-:B------:R-:W-:Y:S01]  /*16b0*/  FFMA R24, R24, UR6, -R12.reuse ;  /* 0x0000000618187c23 */ /* 0x100fe2000800080c */
[--C-:B------:R-:W-:Y:S01]  /*16c0*/  FFMA R25, R25, UR6, -R12.reuse ;  /* 0x0000000619197c23 */ /* 0x100fe2000800080c */
[--C-:B------:R-:W-:Y:S01]  /*16d0*/  FFMA R28, R28, UR6, -R12.reuse ;  /* 0x000000061c1c7c23 */ /* 0x100fe2000800080c */
[----:B------:R-:W-:Y:S01]  /*16e0*/  FMNMX R8, R34, R9, !PT ;  /* 0x0000000922087209 */ /* 0x000fe20007800000 */
[--C-:B------:R-:W-:Y:S01]  /*16f0*/  FFMA R36, R36, UR6, -R12.reuse ;  /* 0x0000000624247c23 */ /* 0x100fe2000800080c */
[----:B------:R-:W-:Y:S01]  /*1700*/  FSETP.GEU.AND P5, PT, R24, -126, PT ;  /* 0xc2fc00001800780b */ /* 0x000fe20003fae000 */
        /* <DEDUP_REMOVED lines=12> */
[----:B------:R-:W-:Y:S01]  /*17d0*/  @!P5 FMUL R24, R24, 0.5 ;  /* 0x3f0000001818d820 */ /* 0x000fe20000400000 */
[----:B------:R-:W-:Y:S01]  /*17e0*/  FMNMX R8, R42, R9, !PT ;  /* 0x000000092a087209 */ /* 0x000fe20007800000 */
[--C-:B------:R-:W-:Y:S01]  /*17f0*/  FFMA R49, R49, UR6, -R12.reuse ;  /* 0x0000000631317c23 */ /* 0x100fe2000800080c */
[----:B------:R-:W-:Y:S01]  /*1800*/  FSETP.GEU.AND P6, PT, R29, -126, PT ;  /* 0xc2fc00001d00780b */ /* 0x000fe20003fce000 */
[----:B------:R-:W-:Y:S01]  /*1810*/  @!P1 FMUL R25, R25, 0.5 ;  /* 0x3f00000019199820 */ /* 0x000fe20000400000 */
[----:B------:R-:W-:Y:S01]  /*1820*/  FMNMX R9, R43, R8, !PT ;  /* 0x000000082b097209 */ /* 0x000fe20007800000 */
[----:B------:R-:W2:Y:S01]  /*1830*/  MUFU.EX2 R24, R24 ;  /* 0x0000001800187308 */ /* 0x000ea20000000800 */
[----:B------:R-:W-:Y:S01]  /*1840*/  FSETP.GEU.AND P3, PT, R33, -126, PT ;  /* 0xc2fc00002100780b */ /* 0x000fe20003f6e000 */
[----:B------:R-:W-:Y:S01]  /*1850*/  @!P2 FMUL R28, R28, 0.5 ;  /* 0x3f0000001c1ca820 */ /* 0x000fe20000400000 */
[----:B------:R-:W-:Y:S01]  /*1860*/  FMNMX R8, R46, R9, !PT ;  /* 0x000000092e087209 */ /* 0x000fe20007800000 */
[--C-:B------:R-:W-:Y:S01]  /*1870*/  FFMA R41, R41, UR6, -R12.reuse ;  /* 0x0000000629297c23 */ /* 0x100fe2000800080c */
[--C-:B------:R-:W-:Y:S01]  /*1880*/  FFMA R44, R44, UR6, -R12.reuse ;  /* 0x000000062c2c7c23 */ /* 0x100fe2000800080c */
[----:B------:R-:W-:Y:S01]  /*1890*/  @!P4 FMUL R32, R32, 0.5 ;  /* 0x3f0000002020c820 */ /* 0x000fe20000400000 */
[----:B------:R-:W-:Y:S01]  /*18a0*/  FMNMX R9, R47, R8, !PT ;  /* 0x000000082f097209 */ /* 0x000fe20007800000 */
[----:B------:R-:W3:Y:S01]  /*18b0*/  MUFU.EX2 R10, R25 ;  /* 0x00000019000a7308 */ /* 0x000ee20000000800 */
[--C-:B------:R-:W-:Y:S01]  /*18c0*/  FFMA R45, R45, UR6, -R12.reuse ;  /* 0x000000062d2d7c23 */ /* 0x100fe2000800080c */
[----:B------:R-:W-:Y:S01]  /*18d0*/  @!P6 FMUL R29, R29, 0.5 ;  /* 0x3f0000001d1de820 */ /* 0x000fe20000400000 */
[----:B------:R-:W-:Y:S01]  /*18e0*/  FMNMX R8, R50, R9, !PT ;  /* 0x0000000932087209 */ /* 0x000fe20007800000 */
[--C-:B------:R-:W-:Y:S01]  /*18f0*/  FFMA R52, R52, UR6, -R12.reuse ;  /* 0x0000000634347c23 */ /* 0x100fe2000800080c */
[----:B------:R-:W-:Y:S01]  /*1900*/  FFMA R12, R53, UR6, -R12 ;  /* 0x00000006350c7c23 */ /* 0x000fe2000800080c */
[----:B------:R-:W-:Y:S01]  /*1910*/  @!P3 FMUL R33, R33, 0.5 ;  /* 0x3f0000002121b820 */ /* 0x000fe20000400000 */
[----:B------:R-:W-:Y:S01]  /*1920*/  FMNMX R9, R51, R8, !PT ;  /* 0x0000000833097209 */ /* 0x000fe20007800000 */
[----:B------:R-:W4:Y:S01]  /*1930*/  MUFU.EX2 R28, R28 ;  /* 0x0000001c001c7308 */ /* 0x000f220000000800 */
[----:B--2---:R-:W-:Y:S01]  /*1940*/  @!P5 FMUL R24, R24, R24 ;  /* 0x000000181818d220 */ /* 0x004fe20000400000 */
[----:B------:R-:W-:-:S02]  /*1950*/  FSETP.GEU.AND P5, PT, R36, -126, PT ;  /* 0xc2fc00002400780b */ /* 0x000fc40003fae000 */
[----:B------:R-:W-:-:S04]  /*1960*/  FMNMX R8, R54, R9, !PT ;  /* 0x0000000936087209 */ /* 0x000fc80007800000 */
[----:B------:R-:W-:Y:S01]  /*1970*/  FMNMX R8, R55, R8, !PT ;  /* 0x0000000837087209 */ /* 0x000fe20007800000 */
[----:B---3--:R-:W-:Y:S01]  /*1980*/  @!P1 FMUL R10, R10, R10 ;  /* 0x0000000a0a0a9220 */ /* 0x008fe20000400000 */
[C---:B------:R-:W-:Y:S01]  /*1990*/  FSETP.GEU.AND P1, PT, R37.reuse, -126, PT ;  /* 0xc2fc00002500780b */ /* 0x040fe20003f2e000 */
[----:B------:R-:W2:Y:S02]  /*19a0*/  MUFU.EX2 R14, R29 ;  /* 0x0000001d000e7308 */ /* 0x000ea40000000800 */
[----:B------:R-:W3:Y:S02]  /*19b0*/  SHFL.BFLY PT, R9, R8, 0x1, 0x1f ;  /* 0x0c201f0008097f89 */ /* 0x000ee400000e0000 */
[----:B------:R-:W-:Y:S01]  /*19c0*/  @!P5 FMUL R36, R36, 0.5 ;  /* 0x3f0000002424d820 */ /* 0x000fe20000400000 */
[----:B----4-:R-:W-:Y:S01]  /*19d0*/  @!P2 FMUL R28, R28, R28 ;  /* 0x0000001c1c1ca220 */ /* 0x010fe20000400000 */
[----:B------:R-:W-:Y:S02]  /*19e0*/  FSETP.GEU.AND P2, PT, R40, -126, PT ;  /* 0xc2fc00002800780b */ /* 0x000fe40003f4e000 */
[----:B------:R-:W4:Y:S04]  /*19f0*/  MUFU.EX2 R32, R32 ;  /* 0x0000002000207308 */ /* 0x000f280000000800 */
[----:B------:R-:W-:-:S04]  /*1a00*/  @!P1 FMUL R37, R37, 0.5 ;  /* 0x3f00000025259820 */ /* 0x000fc80000400000 */
[----:B------:R-:W5:Y:S01]  /*1a10*/  MUFU.EX2 R36, R36 ;  /* 0x0000002400247308 */ /* 0x000f620000000800 */
[----:B--2---:R-:W-:Y:S01]  /*1a20*/  @!P6 FMUL R14, R14, R14 ;  /* 0x0000000e0e0ee220 */ /* 0x004fe20000400000 */
[----:B------:R-:W-:Y:S01]  /*1a30*/  FSETP.GEU.AND P6, PT, R41, -126, PT ;  /* 0xc2fc00002900780b */ /* 0x000fe20003fce000 */
[----:B------:R-:W-:-:S05]  /*1a40*/  @!P2 FMUL R40, R40, 0.5 ;  /* 0x3f0000002828a820 */ /* 0x000fca0000400000 */
[----:B------:R2:W1:Y:S01]  /*1a50*/  MUFU.EX2 R18, R37 ;  /* 0x0000002500127308 */ /* 0x0004620000000800 */
[----:B----4-:R-:W-:Y:S01]  /*1a60*/  @!P4 FMUL R32, R32, R32 ;  /* 0x000000202020c220 */ /* 0x010fe20000400000 */
[----:B---3--:R-:W-:Y:S02]  /*1a70*/  FMNMX R8, R8, R9, !PT ;  /* 0x0000000908087209 */ /* 0x008fe40007800000 */
[----:B------:R-:W-:-:S03]  /*1a80*/  FSETP.GEU.AND P4, PT, R44, -126, PT ;  /* 0xc2fc00002c00780b */ /* 0x000fc60003f8e000 */
[----:B------:R-:W3:Y:S01]  /*1a90*/  SHFL.BFLY PT, R9, R8, 0x2, 0x1f ;  /* 0x0c401f0008097f89 */ /* 0x000ee200000e0000 */
[----:B------:R4:W4:Y:S01]  /*1aa0*/  MUFU.EX2 R16, R33 ;  /* 0x0000002100107308 */ /* 0x0009220000000800 */
[----:B-----5:R-:W-:Y:S01]  /*1ab0*/  @!P5 FMUL R36, R36, R36 ;  /* 0x000000242424d220 */ /* 0x020fe20000400000 */
[----:B------:R-:W-:Y:S01]  /*1ac0*/  @!P6 FMUL R41, R41, 0.5 ;  /* 0x3f0000002929e820 */ /* 0x000fe20000400000 */
[----:B--2---:R-:W-:-:S05]  /*1ad0*/  F2FP.SATFINITE.E4M3.F32.PACK_AB_MERGE_C R37, R71, R14, RZ ;  /* 0x0000000e4725723e */ /* 0x004fca00048070ff */
[----:B------:R-:W2:Y:S01]  /*1ae0*/  MUFU.EX2 R40, R40 ;  /* 0x0000002800287308 */ /* 0x000ea20000000800 */
[----:B-1----:R-:W-:Y:S01]  /*1af0*/  @!P1 FMUL R18, R18, R18 ;  /* 0x0000001212129220 */ /* 0x002fe20000400000 */
[----:B------:R-:W-:Y:S01]  /*1b00*/  FSETP.GEU.AND P1, PT, R48, -126, PT ;  /* 0xc2fc00003000780b */ /* 0x000fe20003f2e000 */
[----:B------:R-:W-:Y:S01]  /*1b10*/  @!P4 FMUL R44, R44, 0.5 ;  /* 0x3f0000002c2cc820 */ /* 0x000fe20000400000 */
[C---:B----4-:R-:W-:Y:S02]  /*1b20*/  F2FP.SATFINITE.E4M3.F32.PACK_AB_MERGE_C R33, R71.reuse, R10, RZ ;  /* 0x0000000a4721723e */ /* 0x050fe400048070ff */
[----:B------:R-:W-:Y:S02]  /*1b30*/  F2FP.SATFINITE.E4M3.F32.PACK_AB_MERGE_C R56, R71, R18, RZ ;  /* 0x000000124738723e */ /* 0x000fe400048070ff */
[----:B------:R-:W1:Y:S01]  /*1b40*/  MUFU.EX2 R41, R41 ;  /* 0x0000002900297308 */ /* 0x000e620000000800 */
[----:B------:R-:W-:Y:S01]  /*1b50*/  @!P3 FMUL R16, R16, R16 ;  /* 0x000000101010b220 */ /* 0x000fe20000400000 */
[----:B------:R-:W-:-:S02]  /*1b60*/  FSETP.GEU.AND P3, PT, R45, -126, PT ;  /* 0xc2fc00002d00780b */ /* 0x000fc40003f6e000 */
[----:B------:R-:W-:Y:S02]  /*1b70*/  LOP3.LUT R56, R56, 0xffff, RZ, 0xc0, !PT ;  /* 0x0000ffff38387812 */ /* 0x000fe400078ec0ff */
[----:B------:R-:W-:Y:S01]  /*1b80*/  F2FP.SATFINITE.E4M3.F32.PACK_AB_MERGE_C R53, R71, R16, RZ ;  /* 0x000000104735723e */ /* 0x000fe200048070ff */
[----:B------:R-:W-:Y:S01]  /*1b90*/  @!P1 FMUL R48, R48, 0.5 ;  /* 0x3f00000030309820 */ /* 0x000fe20000400000 */
[----:B---3--:R-:W-:Y:S01]  /*1ba0*/  FMNMX R8, R8, R9, !PT ;  /* 0x0000000908087209 */ /* 0x008fe20007800000 */
[----:B------:R-:W3:Y:S01]  /*1bb0*/  MUFU.EX2 R44, R44 ;  /* 0x0000002c002c7308 */ /* 0x000ee20000000800 */
[----:B--2---:R-:W-:Y:S01]  /*1bc0*/  @!P2 FMUL R40, R40, R40 ;  /* 0x000000282828a220 */ /* 0x004fe20000400000 */
[----:B------:R-:W-:Y:S02]  /*1bd0*/  FSETP.GEU.AND P2, PT, R52, -126, PT ;  /* 0xc2fc00003400780b */ /* 0x000fe40003f4e000 */
[C---:B------:R-:W-:Y:S02]  /*1be0*/  FSETP.NEU.AND P5, PT, R8.reuse, -INF , PT ;  /* 0xff8000000800780b */ /* 0x040fe40003fad000 */
[----:B------:R-:W-:Y:S01]  /*1bf0*/  @!P3 FMUL R45, R45, 0.5 ;  /* 0x3f0000002d2db820 */ /* 0x000fe20000400000 */
[----:B------:R-:W-:Y:S01]  /*1c00*/  F2FP.SATFINITE.E4M3.F32.PACK_AB_MERGE_C R57, R71, R40, RZ ;  /* 0x000000284739723e */ /* 0x000fe200048070ff */
[----:B------:R-:W2:Y:S01]  /*1c10*/  MUFU.EX2 R48, R48 ;  /* 0x0000003000307308 */ /* 0x000ea20000000800 */
[----:B------:R-:W-:Y:S01]  /*1c20*/  FSEL R9, R8, RZ, P5 ;  /* 0x000000ff08097208 */ /* 0x000fe20002800000 */
[----:B-1----:R-:W-:Y:S01]  /*1c30*/  @!P6 FMUL R41, R41, R41 ;  /* 0x000000292929e220 */ /* 0x002fe20000400000 */
[----:B------:R-:W-:-:S02]  /*1c40*/  FSETP.GEU.AND P5, PT, R49, -126, PT ;  /* 0xc2fc00003100780b */ /* 0x000fc40003fae000 */
[----:B------:R-:W-:Y:S01]  /*1c50*/  FSETP.GEU.AND P6, PT, R12, -126, PT ;  /* 0xc2fc00000c00780b */ /* 0x000fe20003fce000 */
[----:B------:R-:W-:Y:S01]  /*1c60*/  FMUL R9, R9, UR6 ;  /* 0x0000000609097c20 */ /* 0x000fe20008400000 */
[----:B------:R-:W-:Y:S01]  /*1c70*/  @!P2 FMUL R52, R52, 0.5 ;  /* 0x3f0000003434a820 */ /* 0x000fe20000400000 */
[----:B------:R-:W1:Y:S01]  /*1c80*/  MUFU.EX2 R45, R45 ;  /* 0x0000002d002d7308 */ /* 0x000e620000000800 */
[----:B---3--:R-:W-:Y:S01]  /*1c90*/  @!P4 FMUL R44, R44, R44 ;  /* 0x0000002c2c2cc220 */ /* 0x008fe20000400000 */
[--C-:B------:R-:W-:Y:S01]  /*1ca0*/  FFMA R30, R30, UR6, -R9.reuse ;  /* 0x000000061e1e7c23 */ /* 0x100fe20008000809 */
[--C-:B------:R-:W-:Y:S01]  /*1cb0*/  FFMA R31, R31, UR6, -R9.reuse ;  /* 0x000000061f1f7c23 */ /* 0x100fe20008000809 */
[--C-:B------:R-:W-:Y:S01]  /*1cc0*/  FFMA R26, R26, UR6, -R9.reuse ;  /* 0x000000061a1a7c23 */ /* 0x100fe20008000809 */
[--C-:B------:R-:W-:Y:S01]  /*1cd0*/  FFMA R27, R27, UR6, -R9.reuse ;  /* 0x000000061b1b7c23 */ /* 0x100fe20008000809 */
[--C-:B------:R-:W-:Y:S01]  /*1ce0*/  FFMA R34, R34, UR6, -R9.reuse ;  /* 0x0000000622227c23 */ /* 0x100fe20008000809 */
[--C-:B------:R-:W-:Y:S01]  /*1cf0*/  FFMA R13, R42, UR6, -R9.reuse ;  /* 0x000000062a0d7c23 */ /* 0x100fe20008000809 */
[----:B------:R-:W-:Y:S01]  /*1d00*/  @!P5 FMUL R49, R49, 0.5 ;  /* 0x3f0000003131d820 */ /* 0x000fe20000400000 */
[----:B--2---:R-:W-:Y:S01]  /*1d10*/  @!P1 FMUL R48, R48, R48 ;  /* 0x0000003030309220 */ /* 0x004fe20000400000 */
[----:B------:R-:W-:Y:S01]  /*1d20*/  FSETP.GEU.AND P1, PT, R30, -126, PT ;  /* 0xc2fc00001e00780b */ /* 0x000fe20003f2e000 */
[----:B------:R-:W2:Y:S01]  /*1d30*/  MUFU.EX2 R52, R52 ;  /* 0x0000003400347308 */ /* 0x000ea20000000800 */
[----:B------:R-:W-:Y:S01]  /*1d40*/  FSETP.GEU.AND P4, PT, R26, -126, PT ;  /* 0xc2fc00001a00780b */ /* 0x000fe20003f8e000 */
[----:B------:R-:W-:Y:S01]  /*1d50*/  @!P6 FMUL R12, R12, 0.5 ;  /* 0x3f0000000c0ce820 */ /* 0x000fe20000400000 */
[--C-:B------:R-:W-:Y:S01]  /*1d60*/  FFMA R43, R43, UR6, -R9.reuse ;  /* 0x000000062b2b7c23 */ /* 0x100fe20008000809 */
[--C-:B------:R-:W-:Y:S01]  /*1d70*/  FFMA R35, R35, UR6, -R9.reuse ;  /* 0x0000000623237c23 */ /* 0x100fe20008000809 */
[--C-:B------:R-:W-:Y:S01]  /*1d80*/  FFMA R11, R38, UR6, -R9.reuse ;  /* 0x00000006260b7c23 */ /* 0x100fe20008000809 */
[----:B-1----:R-:W-:Y:S01]  /*1d90*/  @!P3 FMUL R45, R45, R45 ;  /* 0x0000002d2d2db220 */ /* 0x002fe20000400000 */
[----:B------:R-:W-:Y:S01]  /*1da0*/  FSETP.GEU.AND P3, PT, R27, -126, PT ;  /* 0xc2fc00001b00780b */ /* 0x000fe20003f6e000 */
[----:B------:R-:W1:Y:S01]  /*1db0*/  MUFU.EX2 R49, R49 ;  /* 0x0000003100317308 */ /* 0x000e620000000800 */
[--C-:B------:R-:W-:Y:S01]  /*1dc0*/  FFMA R39, R39, UR6, -R9.reuse ;  /* 0x0000000627277c23 */ /* 0x100fe20008000809 */
[--C-:B------:R-:W-:Y:S01]  /*1dd0*/  FFMA R15, R46, UR6, -R9.reuse ;  /* 0x000000062e0f7c23 */ /* 0x100fe20008000809 */
[--C-:B------:R-:W-:Y:S01]  /*1de0*/  FFMA R47, R47, UR6, -R9.reuse ;  /* 0x000000062f2f7c23 */ /* 0x100fe20008000809 */
[----:B------:R-:W-:Y:S01]  /*1df0*/  @!P1 FMUL R30, R30, 0.5 ;  /* 0x3f0000001e1e9820 */ /* 0x000fe20000400000 */
[--C-:B------:R-:W-:Y:S01]  /*1e00*/  FFMA R50, R50, UR6, -R9.reuse ;  /* 0x0000000632327c23 */ /* 0x100fe20008000809 */
[----:B------:R-:W-:Y:S01]  /*1e10*/  @!P4 FMUL R26, R26, 0.5 ;  /* 0x3f0000001a1ac820 */ /* 0x000fe20000400000 */
[--C-:B------:R-:W-:Y:S01]  /*1e20*/  FFMA R51, R51, UR6, -R9.reuse ;  /* 0x0000000633337c23 */ /* 0x100fe20008000809 */
[----:B------:R-:W3:Y:S01]  /*1e30*/  MUFU.EX2 R12, R12 ;  /* 0x0000000c000c7308 */ /* 0x000ee20000000800 */
[----:B--2---:R-:W-:Y:S01]  /*1e40*/  @!P2 FMUL R52, R52, R52 ;  /* 0x000000343434a220 */ /* 0x004fe20000400000 */
[----:B------:R-:W-:Y:S01]  /*1e50*/  FSETP.GEU.AND P2, PT, R34, -126, PT ;  /* 0xc2fc00002200780b */ /* 0x000fe20003f4e000 */
[--C-:B------:R-:W-:Y:S01]  /*1e60*/  FFMA R54, R54, UR6, -R9.reuse ;  /* 0x0000000636367c23 */ /* 0x100fe20008000809 */
[----:B------:R-:W-:Y:S01]  /*1e70*/  @!P3 FMUL R27, R27, 0.5 ;  /* 0x3f0000001b1bb820 */ /* 0x000fe20000400000 */
[----:B------:R-:W-:Y:S01]  /*1e80*/  FFMA R9, R55, UR6, -R9 ;  /* 0x0000000637097c23 */ /* 0x000fe20008000809 */
[----:B------:R-:W-:Y:S01]  /*1e90*/  FADD R19, R14, R45 ;  /* 0x0000002d0e137221 */ /* 0x000fe20000000000 */
[----:B------:R-:W-:Y:S01]  /*1ea0*/  F2FP.SATFINITE.E4M3.F32.PACK_AB_MERGE_C R59, R71, R45, RZ ;  /* 0x0000002d473b723e */ /* 0x000fe200048070ff */
[----:B------:R-:W2:Y:S01]  /*1eb0*/  MUFU.EX2 R30, R30 ;  /* 0x0000001e001e7308 */ /* 0x000ea20000000800 */
[----:B-1----:R-:W-:Y:S01]  /*1ec0*/  @!P5 FMUL R49, R49, R49 ;  /* 0x000000313131d220 */ /* 0x002fe20000400000 */
[----:B------:R-:W-:Y:S01]  /*1ed0*/  FSETP.GEU.AND P5, PT, R31, -126, PT ;  /* 0xc2fc00001f00780b */ /* 0x000fe20003fae000 */
[----:B------:R-:W-:Y:S01]  /*1ee0*/  FADD R21, R36, R52 ;  /* 0x0000003424157221 */ /* 0x000fe20000000000 */
[----:B------:R-:W-:Y:S01]  /*1ef0*/  FADD R17, R10, R41 ;  /* 0x000000290a117221 */ /* 0x000fe20000000000 */
[----:B------:R-:W-:Y:S01]  /*1f00*/  F2FP.SATFINITE.E4M3.F32.PACK_AB_MERGE_C R58, R71, R44, RZ ;  /* 0x0000002c473a723e */ /* 0x000fe200048070ff */
[----:B------:R-:W-:Y:S01]  /*1f10*/  FADD R10, R28, R44 ;  /* 0x0000002c1c0a7221 */ /* 0x000fe20000000000 */
[----:B------:R-:W-:Y:S01]  /*1f20*/  @!P2 FMUL R34, R34, 0.5 ;  /* 0x3f0000002222a820 */ /* 0x000fe20000400000 */
[----:B------:R-:W1:Y:S01]  /*1f30*/  MUFU.EX2 R26, R26 ;  /* 0x0000001a001a7308 */ /* 0x000e620000000800 */
[----:B---3--:R-:W-:Y:S01]  /*1f40*/  @!P6 FMUL R12, R12, R12 ;  /* 0x0000000c0c0ce220 */ /* 0x008fe20000400000 */
[----:B------:R-:W-:Y:S01]  /*1f50*/  FSETP.GEU.AND P6, PT, R35, -126, PT ;  /* 0xc2fc00002300780b */ /* 0x000fe20003fce000 */
[----:B------:R-:W-:Y:S01]  /*1f60*/  FADD R14, R32, R48 ;  /* 0x00000030200e7221 */ /* 0x000fe20000000000 */
[C---:B------:R-:W-:Y:S01]  /*1f70*/  F2FP.SATFINITE.E4M3.F32.PACK_AB_MERGE_C R52, R71.reuse, R52, RZ ;  /* 0x000000344734723e */ /* 0x040fe200048070ff */
[----:B------:R-:W-:Y:S01]  /*1f80*/  FADD R10, R10, R21 ;  /* 0x000000150a0a7221 */ /* 0x000fe20000000000 */
[----:B------:R-:W-:Y:S01]  /*1f90*/  F2FP.SATFINITE.E4M3.F32.PACK_AB_MERGE_C R60, R71, R48, RZ ;  /* 0x00000030473c723e */ /* 0x000fe200048070ff */
[----:B------:R-:W-:Y:S01]  /*1fa0*/  @!P5 FMUL R31, R31, 0.5 ;  /* 0x3f0000001f1fd820 */ /* 0x000fe20000400000 */
[----:B------:R-:W3:Y:S01]  /*1fb0*/  MUFU.EX2 R20, R27 ;  /* 0x0000001b00147308 */ /* 0x000ee20000000800 */
[----:B--2---:R-:W-:Y:S01]  /*1fc0*/  @!P1 FMUL R30, R30, R30 ;  /* 0x0000001e1e1e9220 */ /* 0x004fe20000400000 */
[----:B------:R-:W-:-:S02]  /*1fd0*/  FSETP.GEU.AND P1, PT, R13, -126, PT ;  /* 0xc2fc00000d00780b */ /* 0x000fc40003f2e000 */
[----:B------:R-:W-:Y:S02]  /*1fe0*/  F2FP.SATFINITE.E4M3.F32.PACK_AB_MERGE_C R55, R71, R36, RZ ;  /* 0x000000244737723e */ /* 0x000fe400048070ff */
[----:B------:R-:W-:Y:S01]  /*1ff0*/  LOP3.LUT R58, R58, 0xff, RZ, 0xc0, !PT ;  /* 0x000000ff3a3a7812 */ /* 0x000fe200078ec0ff */
[----:B------:R-:W-:Y:S01]  /*2000*/  @!P6 FMUL R35, R35, 0.5 ;  /* 0x3f0000002323e820 */ /* 0x000fe20000400000 */
[----:B------:R2:W4:Y:S01]  /*2010*/  MUFU.EX2 R22, R31 ;  /* 0x0000001f00167308 */ /* 0x0005220000000800 */
[----:B-1----:R-:W-:Y:S01]  /*2020*/  @!P4 FMUL R26, R26, R26 ;  /* 0x0000001a1a1ac220 */ /* 0x002fe20000400000 */
[----:B------:R-:W-:Y:S02]  /*2030*/  FSETP.GEU.AND P4, PT, R11, -126, PT ;  /* 0xc2fc00000b00780b */ /* 0x000fe40003f8e000 */
[----:B------:R-:W-:Y:S02]  /*2040*/  LOP3.LUT R59, R59, 0xffff, RZ, 0xc0, !PT ;  /* 0x0000ffff3b3b7812 */ /* 0x000fe400078ec0ff */
[----:B------:R-:W-:Y:S01]  /*2050*/  LOP3.LUT R52, R52, 0xff, RZ, 0xc0, !PT ;  /* 0x000000ff34347812 */ /* 0x000fe200078ec0ff */
[----:B------:R-:W-:Y:S01]  /*2060*/  @!P1 FMUL R13, R13, 0.5 ;  /* 0x3f0000000d0d9820 */ /* 0x000fe20000400000 */
[----:B------:R-:W1:Y:S01]  /*2070*/  MUFU.EX2 R34, R34 ;  /* 0x0000002200227308 */ /* 0x000e620000000800 */
[----:B---3--:R-:W-:Y:S01]  /*2080*/  @!P3 FMUL R20, R20, R20 ;  /* 0x000000141414b220 */ /* 0x008fe20000400000 */
[----:B------:R-:W-:-:S02]  /*2090*/  FSETP.GEU.AND P3, PT, R39, -126, PT ;  /* 0xc2fc00002700780b */ /* 0x000fc40003f6e000 */
[C---:B--2---:R-:W-:Y:S02]  /*20a0*/  F2FP.SATFINITE.E4M3.F32.PACK_AB_MERGE_C R31, R71.reuse, R24, RZ ;  /* 0x00000018471f723e */ /* 0x044fe400048070ff */
[----:B------:R-:W-:Y:S01]  /*20b0*/  F2FP.SATFINITE.E4M3.F32.PACK_AB_MERGE_C R41, R71, R41, RZ ;  /* 0x000000294729723e */ /* 0x000fe200048070ff */
[----:B------:R-:W-:Y:S01]  /*20c0*/  @!P4 FMUL R11, R11, 0.5 ;  /* 0x3f0000000b0bc820 */ /* 0x000fe20000400000 */
[----:B------:R-:W2:Y:S01]  /*20d0*/  MUFU.EX2 R13, R13 ;  /* 0x0000000d000d7308 */ /* 0x000ea20000000800 */
[----:B----4-:R-:W-:Y:S01]  /*20e0*/  @!P5 FMUL R22, R22, R22 ;  /* 0x000000161616d220 */ /* 0x010fe20000400000 */
[----:B------:R-:W-:Y:S02]  /*20f0*/  FSETP.GEU.AND P5, PT, R43, -126, PT ;  /* 0xc2fc00002b00780b */ /* 0x000fe40003fae000 */
[----:B------:R-:W-:Y:S02]  /*2100*/  LOP3.LUT R31, R31, 0xff, RZ, 0xc0, !PT ;  /* 0x000000ff1f1f7812 */ /* 0x000fe400078ec0ff */
[----:B------:R-:W-:Y:S01]  /*2110*/  F2FP.SATFINITE.E4M3.F32.PACK_AB_MERGE_C R36, R71, R22, RZ ;  /* 0x000000164724723e */ /* 0x000fe200048070ff */
[----:B------:R-:W-:Y:S01]  /*2120*/  @!P3 FMUL R39, R39, 0.5 ;  /* 0x3f0000002727b820 */ /* 0x000fe20000400000 */
[----:B------:R3:W4:Y:S01]  /*2130*/  MUFU.EX2 R38, R35 ;  /* 0x0000002300267308 */ /* 0x0007220000000800 */
[----:B-1----:R-:W-:Y:S01]  /*2140*/  @!P2 FMUL R34, R34, R34 ;  /* 0x000000222222a220 */ /* 0x002fe20000400000 */
[----:B------:R-:W-:-:S02]  /*2150*/  FSETP.GEU.AND P2, PT, R15, -126, PT ;  /* 0xc2fc00000f00780b */ /* 0x000fc40003f4e000 */
[----:B------:R-:W-:Y:S02]  /*2160*/  LOP3.LUT R55, R55, 0xff, RZ, 0xc0, !PT ;  /* 0x000000ff37377812 */ /* 0x000fe400078ec0ff */
[----:B------:R-:W-:Y:S01]  /*2170*/  PRMT R58, R59, 0x7604, R58 ;  /* 0x000076043b3a7816 */ /* 0x000fe2000000003a */
[----:B------:R-:W-:Y:S01]  /*2180*/  @!P5 FMUL R43, R43, 0.5 ;  /* 0x3f0000002b2bd820 */ /* 0x000fe20000400000 */
[----:B------:R1:W5:Y:S01]  /*2190*/  MUFU.EX2 R42, R11 ;  /* 0x0000000b002a7308 */ /* 0x0003620000000800 */
[----:B--2---:R-:W-:Y:S01]  /*21a0*/  @!P1 FMUL R13, R13, R13 ;  /* 0x0000000d0d0d9220 */ /* 0x004fe20000400000 */
[----:B------:R-:W-:Y:S02]  /*21b0*/  FSETP.GEU.AND P1, PT, R54, -126, PT ;  /* 0xc2fc00003600780b */ /* 0x000fe40003f2e000 */
[C---:B---3--:R-:W-:Y:S02]  /*21c0*/  F2FP.SATFINITE.E4M3.F32.PACK_AB_MERGE_C R35, R71.reuse, R28, RZ ;  /* 0x0000001c4723723e */ /* 0x048fe400048070ff */
[----:B------:R-:W-:Y:S01]  /*21d0*/  F2FP.SATFINITE.E4M3.F32.PACK_AB_MERGE_C R45, R71, R13, RZ ;  /* 0x0000000d472d723e */ /* 0x000fe200048070ff */
[----:B------:R-:W-:Y:S01]  /*21e0*/  @!P2 FMUL R15, R15, 0.5 ;  /* 0x3f0000000f0fa820 */ /* 0x000fe20000400000 */
[----:B------:R-:W2:Y:S01]  /*21f0*/  MUFU.EX2 R43, R43 ;  /* 0x0000002b002b7308 */ /* 0x000ea20000000800 */
[----:B----4-:R-:W-:Y:S01]  /*2200*/  @!P6 FMUL R38, R38, R38 ;  /* 0x000000262626e220 */ /* 0x010fe20000400000 */
[----:B------:R-:W-:Y:S01]  /*2210*/  FSETP.GEU.AND P6, PT, R47, -126, PT ;  /* 0xc2fc00002f00780b */ /* 0x000fe20003fce000 */
[----:B------:R-:W-:Y:S01]  /*2220*/  IMAD.U32 R45, R45, 0x10000, RZ ;  /* 0x000100002d2d7824 */ /* 0x000fe200078e00ff */
[C---:B-1----:R-:W-:Y:S01]  /*2230*/  LOP3.LUT R11, R0.reuse, 0x3, RZ, 0xc0, !PT ;  /* 0x00000003000b7812 */ /* 0x042fe200078ec0ff */
[----:B------:R-:W-:Y:S01]  /*2240*/  IMAD.SHL.U32 R0, R0, 0x4, RZ ;  /* 0x0000000400007824 */ /* 0x000fe200078e00ff */
[----:B------:R-:W-:Y:S01]  /*2250*/  F2FP.SATFINITE.E4M3.F32.PACK_AB_MERGE_C R28, R71, R26, RZ ;  /* 0x0000001a471c723e */ /* 0x000fe200048070ff */
[----:B------:R-:W-:Y:S01]  /*2260*/  @!P1 FMUL R54, R54, 0.5 ;  /* 0x3f00000036369820 */ /* 0x000fe20000400000 */
[----:B------:R1:W3:Y:S01]  /*2270*/  MUFU.EX2 R46, R39 ;  /* 0x00000027002e7308 */ /* 0x0002e20000000800 */
[----:B-----5:R-:W-:Y:S01]  /*2280*/  @!P4 FMUL R42, R42, R42 ;  /* 0x0000002a2a2ac220 */ /* 0x020fe20000400000 */
[----:B------:R-:W-:Y:S01]  /*2290*/  FSETP.GEU.AND P4, PT, R50, -126, PT ;  /* 0xc2fc00003200780b */ /* 0x000fe20003f8e000 */
[----:B------:R-:W-:Y:S01]  /*22a0*/  VIADD R11, R11, 0xffffffff ;  /* 0xffffffff0b0b7836 */ /* 0x000fe20000000000 */
[----:B------:R-:W-:-:S02]  /*22b0*/  LOP3.LUT R35, R35, 0xff, RZ, 0xc0, !PT ;  /* 0x000000ff23237812 */ /* 0x000fc400078ec0ff */
[----:B------:R-:W-:Y:S01]  /*22c0*/  LOP3.LUT R36, R36, 0xffff, RZ, 0xc0, !PT ;  /* 0x0000ffff24247812 */ /* 0x000fe200078ec0ff */
[----:B------:R-:W-:Y:S01]  /*22d0*/  @!P6 FMUL R47, R47, 0.5 ;  /* 0x3f0000002f2fe820 */ /* 0x000fe20000400000 */
[----:B------:R-:W4:Y:S01]  /*22e0*/  MUFU.EX2 R15, R15 ;  /* 0x0000000f000f7308 */ /* 0x000f220000000800 */
[----:B--2---:R-:W-:Y:S01]  /*22f0*/  @!P5 FMUL R43, R43, R43 ;  /* 0x0000002b2b2bd220 */ /* 0x004fe20000400000 */
[----:B------:R-:W-:Y:S01]  /*2300*/  FSETP.GEU.AND P5, PT, R9, -126, PT ;  /* 0xc2fc00000900780b */ /* 0x000fe20003fae000 */
[----:B------:R-:W-:Y:S01]  /*2310*/  IMAD.SHL.U32 R36, R36, 0x1000000, RZ ;  /* 0x0100000024247824 */ /* 0x000fe200078e00ff */
[C---:B-1----:R-:W-:Y:S01]  /*2320*/  F2FP.SATFINITE.E4M3.F32.PACK_AB_MERGE_C R39, R71.reuse, R32, RZ ;  /* 0x000000204727723e */ /* 0x042fe200048070ff */
[----:B------:R-:W-:Y:S01]  /*2330*/  FADD R23, R20, R43 ;  /* 0x0000002b14177221 */ /* 0x000fe20000000000 */
[----:B------:R-:W-:Y:S01]  /*2340*/  F2FP.SATFINITE.E4M3.F32.PACK_AB_MERGE_C R32, R71, R20, RZ ;  /* 0x000000144720723e */ /* 0x000fe200048070ff */
[----:B------:R-:W-:Y:S01]  /*2350*/  @!P4 FMUL R50, R50, 0.5 ;  /* 0x3f0000003232c820 */ /* 0x000fe20000400000 */
[----:B------:R-:W1:Y:S01]  /*2360*/  MUFU.EX2 R54, R54 ;  /* 0x0000003600367308 */ /* 0x000e620000000800 */
[----:B---3--:R-:W-:Y:S01]  /*2370*/  @!P3 FMUL R46, R46, R46 ;  /* 0x0000002e2e2eb220 */ /* 0x008fe20000400000 */
[----:B------:R-:W-:-:S02]  /*2380*/  FSETP.GEU.AND P3, PT, R51, -126, PT ;  /* 0xc2fc00003300780b */ /* 0x000fc40003f6e000 */
[----:B------:R-:W-:Y:S02]  /*2390*/  F2FP.SATFINITE.E4M3.F32.PACK_AB_MERGE_C R43, R71, R43, RZ ;  /* 0x0000002b472b723e */ /* 0x000fe400048070ff */
[----:B------:R-:W-:Y:S01]  /*23a0*/  LOP3.LUT R57, R57, 0xff, RZ, 0xc0, !PT ;  /* 0x000000ff39397812 */ /* 0x000fe200078ec0ff */
[----:B------:R-:W-:Y:S01]  /*23b0*/  @!P5 FMUL R9, R9, 0.5 ;  /* 0x3f0000000909d820 */ /* 0x000fe20000400000 */
[----:B------:R-:W2:Y:S01]  /*23c0*/  MUFU.EX2 R47, R47 ;  /* 0x0000002f002f7308 */ /* 0x000ea20000000800 */
[----:B----4-:R-:W-:Y:S01]  /*23d0*/  @!P2 FMUL R15, R15, R15 ;  /* 0x0000000f0f0fa220 */ /* 0x010fe20000400000 */
[----:B------:R-:W-:Y:S01]  /*23e0*/  ISETP.GT.U32.AND P2, PT, R11, 0x1, PT ;  /* 0x000000010b00780c */ /* 0x000fe20003f44070 */
[----:B------:R-:W-:Y:S01]  /*23f0*/  FADD R11, R24, R40 ;  /* 0x00000028180b7221 */ /* 0x000fe20000000000 */
[----:B------:R-:W-:Y:S01]  /*2400*/  FADD R24, R16, R49 ;  /* 0x0000003110187221 */ /* 0x000fe20000000000 */
[----:B------:R-:W-:Y:S01]  /*2410*/  FADD R16, R18, R12 ;  /* 0x0000000c12107221 */ /* 0x000fe20000000000 */
[----:B------:R-:W-:Y:S01]  /*2420*/  FADD R18, R26, R13 ;  /* 0x0000000d1a127221 */ /* 0x000fe20000000000 */
[----:B------:R-:W-:Y:S01]  /*2430*/  @!P3 FMUL R51, R51, 0.5 ;  /* 0x3f0000003333b820 */ /* 0x000fe20000400000 */
[----:B------:R-:W3:Y:S01]  /*2440*/  MUFU.EX2 R9, R9 ;  /* 0x0000000900097308 */ /* 0x000ee20000000800 */
[----:B-1----:R-:W-:Y:S01]  /*2450*/  @!P1 FMUL R54, R54, R54 ;  /* 0x0000003636369220 */ /* 0x002fe20000400000 */
[C---:B------:R-:W-:Y:S01]  /*2460*/  F2FP.SATFINITE.E4M3.F32.PACK_AB_MERGE_C R13, R71.reuse, R12, RZ ;  /* 0x0000000c470d723e */ /* 0x040fe200048070ff */
[----:B------:R-:W-:Y:S01]  /*2470*/  FADD R20, R30, R15 ;  /* 0x0000000f1e147221 */ /* 0x000fe20000000000 */
[----:B------:R-:W-:Y:S01]  /*2480*/  F2FP.SATFINITE.E4M3.F32.PACK_AB_MERGE_C R48, R71, R15, RZ ;  /* 0x0000000f4730723e */ /* 0x000fe200048070ff */
[----:B------:R-:W-:Y:S01]  /*2490*/  FADD R29, R42, R54 ;  /* 0x000000362a1d7221 */ /* 0x000fe20000000000 */
[----:B------:R-:W-:Y:S01]  /*24a0*/  LOP3.LUT R12, R33, 0xffff, RZ, 0xc0, !PT ;  /* 0x0000ffff210c7812 */ /* 0x000fe200078ec0ff */
[----:B------:R-:W-:Y:S01]  /*24b0*/  FADD R11, R11, R14 ;  /* 0x0000000e0b0b7221 */ /* 0x000fe20000000000 */
[----:B------:R-:W1:Y:S01]  /*24c0*/  MUFU.EX2 R50, R50 ;  /* 0x0000003200327308 */ /* 0x000e620000000800 */
[----:B--2---:R-:W-:Y:S01]  /*24d0*/  @!P6 FMUL R47, R47, R47 ;  /* 0x0000002f2f2fe220 */ /* 0x004fe20000400000 */
[----:B------:R-:W-:Y:S01]  /*24e0*/  F2FP.SATFINITE.E4M3.F32.PACK_AB_MERGE_C R30, R71, R30, RZ ;  /* 0x0000001e471e723e */ /* 0x000fe200048070ff */
[----:B------:R-:W-:Y:S01]  /*24f0*/  FADD R11, R11, R10 ;  /* 0x0000000a0b0b7221 */ /* 0x000fe20000000000 */
[----:B------:R-:W-:Y:S01]  /*2500*/  F2FP.SATFINITE.E4M3.F32.PACK_AB_MERGE_C R42, R71, R42, RZ ;  /* 0x0000002a472a723e */ /* 0x000fe200048070ff */
[----:B------:R-:W-:Y:S01]  /*2510*/  FADD R25, R22, R47 ;  /* 0x0000002f16197221 */ /* 0x000fe20000000000 */
[----:B------:R-:W-:Y:S01]  /*2520*/  LOP3.LUT R13, R13, 0xffff, RZ, 0xc0, !PT ;  /* 0x0000ffff0d0d7812 */ /* 0x000fe200078ec0ff */
[----:B------:R-:W-:Y:S01]  /*2530*/  IMAD.MOV.U32 R10, RZ, RZ, 0x3276 ;  /* 0x00003276ff0a7424 */ /* 0x000fe200078e00ff */
[----:B------:R-:W2:Y:S01]  /*2540*/  MUFU.EX2 R51, R51 ;  /* 0x0000003300337308 */ /* 0x000ea20000000800 */
[----:B---3--:R-:W-:Y:S01]  /*2550*/  @!P5 FMUL R9, R9, R9 ;  /* 0x000000090909d220 */ /* 0x008fe20000400000 */
[C---:B------:R-:W-:Y:S01]  /*2560*/  F2FP.SATFINITE.E4M3.F32.PACK_AB_MERGE_C R49, R71.reuse, R49, RZ ;  /* 0x000000314731723e */ /* 0x040fe200048070ff */
[----:B------:R-:W-:Y:S01]  /*2570*/  IMAD.U32 R42, R42, 0x10000, RZ ;  /* 0x000100002a2a7824 */ /* 0x000fe200078e00ff */
[----:B------:R-:W-:Y:S01]  /*2580*/  PRMT R12, R12, 0x7604, R31 ;  /* 0x000076040c0c7816 */ /* 0x000fe2000000001f */
[----:B------:R-:W-:Y:S01]  /*2590*/  FADD R26, R46, R9 ;  /* 0x000000092e1a7221 */ /* 0x000fe20000000000 */
[----:B------:R-:W-:Y:S01]  /*25a0*/  F2FP.SATFINITE.E4M3.F32.PACK_AB_MERGE_C R46, R71, R46, RZ ;  /* 0x0000002e472e723e */ /* 0x000fe200048070ff */
[----:B------:R-:W-:Y:S01]  /*25b0*/  IMAD.U32 R31, R48, 0x10000, RZ ;  /* 0x00010000301f7824 */ /* 0x000fe200078e00ff */
[----:B------:R-:W-:Y:S01]  /*25c0*/  LOP3.LUT R14, R37, 0xffff, RZ, 0xc0, !PT ;  /* 0x0000ffff250e7812 */ /* 0x000fe200078ec0ff */
[----:B-1----:R-:W-:Y:S01]  /*25d0*/  @!P4 FMUL R50, R50, R50 ;  /* 0x000000323232c220 */ /* 0x002fe20000400000 */
[----:B------:R-:W-:Y:S01]  /*25e0*/  F2FP.SATFINITE.E4M3.F32.PACK_AB_MERGE_C R40, R71, R34, RZ ;  /* 0x000000224728723e */ /* 0x000fe200048070ff */
[----:B------:R-:W-:Y:S01]  /*25f0*/  FADD R17, R17, R24 ;  /* 0x0000001811117221 */ /* 0x000fe20000000000 */
[C---:B------:R-:W-:Y:S01]  /*2600*/  F2FP.SATFINITE.E4M3.F32.PACK_AB_MERGE_C R47, R71.reuse, R47, RZ ;  /* 0x0000002f472f723e */ /* 0x040fe200048070ff */
[----:B------:R-:W-:Y:S01]  /*2610*/  FADD R27, R34, R50 ;  /* 0x00000032221b7221 */ /* 0x000fe20000000000 */
[C---:B------:R-:W-:Y:S01]  /*2620*/  F2FP.SATFINITE.E4M3.F32.PACK_AB_MERGE_C R50, R71.reuse, R50, RZ ;  /* 0x000000324732723e */ /* 0x040fe200048070ff */
[----:B------:R-:W-:Y:S01]  /*2630*/  IMAD.U32 R15, R40, 0x10000, RZ ;  /* 0x00010000280f7824 */ /* 0x000fe200078e00ff */
[----:B------:R-:W-:Y:S01]  /*2640*/  F2FP.SATFINITE.E4M3.F32.PACK_AB_MERGE_C R54, R71, R54, RZ ;  /* 0x000000364736723e */ /* 0x000fe200048070ff */
[----:B--2---:R-:W-:Y:S01]  /*2650*/  @!P3 FMUL R51, R51, R51 ;  /* 0x000000333333b220 */ /* 0x004fe20000400000 */
[----:B------:R-:W-:Y:S01]  /*2660*/  PRMT R52, R13, 0x7604, R52 ;  /* 0x000076040d347816 */ /* 0x000fe20000000034 */
[----:B------:R-:W-:Y:S01]  /*2670*/  IMAD.U32 R13, R30, 0x10000, RZ ;  /* 0x000100001e0d7824 */ /* 0x000fe200078e00ff */
[----:B------:R-:W-:Y:S01]  /*2680*/  LOP3.LUT R46, R46, 0xffff, RZ, 0xc0, !PT ;  /* 0x0000ffff2e2e7812 */ /* 0x000fe200078ec0ff */
[----:B------:R-:W-:Y:S01]  /*2690*/  FADD R22, R38, R51 ;  /* 0x0000003326167221 */ /* 0x000fe20000000000 */
[C---:B------:R-:W-:Y:S01]  /*26a0*/  F2FP.SATFINITE.E4M3.F32.PACK_AB_MERGE_C R38, R71.reuse, R38, RZ ;  /* 0x000000264726723e */ /* 0x040fe200048070ff */
[----:B------:R-:W-:Y:S01]  /*26b0*/  IMAD.U32 R50, R50, 0x10000, RZ ;  /* 0x0001000032327824 */ /* 0x000fe200078e00ff */
[C---:B------:R-:W-:Y:S01]  /*26c0*/  F2FP.SATFINITE.E4M3.F32.PACK_AB_MERGE_C R51, R71.reuse, R51, RZ ;  /* 0x000000334733723e */ /* 0x040fe200048070ff */
[----:B------:R-:W-:Y:S01]  /*26d0*/  IMAD.U32 R33, R54, 0x10000, RZ ;  /* 0x0001000036217824 */ /* 0x000fe200078e00ff */
[----:B------:R-:W-:Y:S01]  /*26e0*/  F2FP.SATFINITE.E4M3.F32.PACK_AB_MERGE_C R71, R71, R9, RZ ;  /* 0x000000094747723e */ /* 0x000fe200048070ff */
[----:B------:R-:W-:Y:S01]  /*26f0*/  IMAD.U32 R9, R28, 0x10000, RZ ;  /* 0x000100001c097824 */ /* 0x000fe200078e00ff */
[----:B------:R-:W-:Y:S01]  /*2700*/  LOP3.LUT R44, R41, 0xffff, RZ, 0xc0, !PT ;  /* 0x0000ffff292c7812 */ /* 0x000fe200078ec0ff */
[----:B------:R-:W-:Y:S01]  /*2710*/  FADD R16, R19, R16 ;  /* 0x0000001013107221 */ /* 0x000fe20000000000 */
[----:B------:R-:W-:Y:S01]  /*2720*/  PRMT R14, R14, 0x7604, R35 ;  /* 0x000076040e0e7816 */ /* 0x000fe20000000023 */
[----:B------:R-:W-:Y:S01]  /*2730*/  FADD R18, R18, R27 ;  /* 0x0000001b12127221 */ /* 0x000fe20000000000 */
[----:B------:R-:W-:Y:S01]  /*2740*/  PRMT R55, R56, 0x7604, R55 ;  /* 0x0000760438377816 */ /* 0x000fe20000000037 */
[----:B------:R-:W-:Y:S01]  /*2750*/  FADD R29, R20, R29 ;  /* 0x0000001d141d7221 */ /* 0x000fe20000000000 */
[----:B------:R-:W-:Y:S01]  /*2760*/  LOP3.LUT R60, R60, 0xff, RZ, 0xc0, !PT ;  /* 0x000000ff3c3c7812 */ /* 0x000fe200078ec0ff */
[----:B------:R-:W-:Y:S01]  /*2770*/  FADD R22, R23, R22 ;  /* 0x0000001617167221 */ /* 0x000fe20000000000 */
[----:B------:R-:W-:Y:S01]  /*2780*/  LOP3.LUT R49, R49, 0xffff, RZ, 0xc0, !PT ;  /* 0x0000ffff31317812 */ /* 0x000fe200078ec0ff */
[----:B------:R-:W-:Y:S01]  /*2790*/  FADD R25, R25, R26 ;  /* 0x0000001a19197221 */ /* 0x000fe20000000000 */
[----:B------:R-:W-:Y:S01]  /*27a0*/  LOP3.LUT R39, R39, 0xff, RZ, 0xc0, !PT ;  /* 0x000000ff27277812 */ /* 0x000fe200078ec0ff */
[----:B------:R-:W-:Y:S01]  /*27b0*/  FADD R16, R17, R16 ;  /* 0x0000001011107221 */ /* 0x000fe20000000000 */
[----:B------:R-:W-:Y:S01]  /*27c0*/  LOP3.LUT R34, R53, 0xffff, RZ, 0xc0, !PT ;  /* 0x0000ffff35227812 */ /* 0x000fe200078ec0ff */
[----:B------:R-:W-:Y:S01]  /*27d0*/  FADD R18, R18, R29 ;  /* 0x0000001d12127221 */ /* 0x000fe20000000000 */
[----:B------:R-:W-:Y:S01]  /*27e0*/  LOP3.LUT R58, R58, 0xff0000, R31, 0xf8, !PT ;  /* 0x00ff00003a3a7812 */ /* 0x000fe200078ef81f */
[----:B------:R-:W-:Y:S01]  /*27f0*/  IMAD.SHL.U32 R31, R46, 0x1000000, RZ ;  /* 0x010000002e1f7824 */ /* 0x000fe200078e00ff */
[----:B------:R-:W-:Y:S01]  /*2800*/  LOP3.LUT R43, R43, 0xffff, RZ, 0xc0, !PT ;  /* 0x0000ffff2b2b7812 */ /* 0x000fe200078ec0ff */
[----:B------:R-:W-:Y:S01]  /*2810*/  FADD R25, R22, R25 ;  /* 0x0000001916197221 */ /* 0x000fe20000000000 */
[----:B------:R-:W-:Y:S01]  /*2820*/  LOP3.LUT R47, R47, 0xffff, RZ, 0xc0, !PT ;  /* 0x0000ffff2f2f7812 */ /* 0x000fe200078ec0ff */
[----:B------:R-:W-:Y:S01]  /*2830*/  FADD R11, R11, R16 ;  /* 0x000000100b0b7221 */ /* 0x000fe20000000000 */
[----:B------:R-:W-:Y:S01]  /*2840*/  LOP3.LUT R51, R51, 0xffff, RZ, 0xc0, !PT ;  /* 0x0000ffff33337812 */ /* 0x000fe200078ec0ff */
[----:B------:R-:W-:Y:S01]  /*2850*/  IMAD.SHL.U32 R43, R43, 0x1000000, RZ ;  /* 0x010000002b2b7824 */ /* 0x000fe200078e00ff */
[----:B------:R-:W-:Y:S01]  /*2860*/  LOP3.LUT R71, R71, 0xffff, RZ, 0xc0, !PT ;  /* 0x0000ffff47477812 */ /* 0x000fe200078ec0ff */
[----:B------:R-:W-:Y:S01]  /*2870*/  IMAD.SHL.U32 R47, R47, 0x1000000, RZ ;  /* 0x010000002f2f7824 */ /* 0x000fe200078e00ff */
[----:B------:R-:W-:-:S02]  /*2880*/  LOP3.LUT R32, R32, 0xffff, RZ, 0xc0, !PT ;  /* 0x0000ffff20207812 */ /* 0x000fc400078ec0ff */
[----:B------:R-:W-:Y:S02]  /*2890*/  LOP3.LUT R38, R38, 0xffff, RZ, 0xc0, !PT ;  /* 0x0000ffff26267812 */ /* 0x000fe400078ec0ff */
[----:B------:R-:W-:Y:S01]  /*28a0*/  PRMT R44, R44, 0x7604, R57 ;  /* 0x000076042c2c7816 */ /* 0x000fe20000000039 */
[----:B------:R-:W-:Y:S01]  /*28b0*/  IMAD.SHL.U32 R32, R32, 0x1000000, RZ ;  /* 0x0100000020207824 */ /* 0x000fe200078e00ff */
[----:B------:R-:W-:Y:S01]  /*28c0*/  PRMT R49, R49, 0x7604, R60 ;  /* 0x0000760431317816 */ /* 0x000fe2000000003c */
[----:B------:R-:W-:Y:S01]  /*28d0*/  IMAD.SHL.U32 R38, R38, 0x1000000, RZ ;  /* 0x0100000026267824 */ /* 0x000fe200078e00ff */
[----:B------:R-:W-:Y:S01]  /*28e0*/  LOP3.LUT R13, R14, 0xff0000, R13, 0xf8, !PT ;  /* 0x00ff00000e0d7812 */ /* 0x000fe200078ef80d */
[----:B------:R-:W-:Y:S01]  /*28f0*/  IMAD.SHL.U32 R14, R71, 0x1000000, RZ ;  /* 0x01000000470e7824 */ /* 0x000fe200078e00ff */
[----:B------:R-:W-:Y:S02]  /*2900*/  LOP3.LUT R42, R55, 0xff0000, R42, 0xf8, !PT ;  /* 0x00ff0000372a7812 */ /* 0x000fe400078ef82a */
[----:B------:R-:W-:-:S02]  /*2910*/  PRMT R34, R34, 0x7604, R39 ;  /* 0x0000760422227816 */ /* 0x000fc40000000027 */
[----:B------:R-:W-:Y:S01]  /*2920*/  LOP3.LUT R9, R12, 0xff0000, R9, 0xf8, !PT ;  /* 0x00ff00000c097812 */ /* 0x000fe200078ef809 */
[----:B------:R-:W-:Y:S01]  /*2930*/  IMAD.SHL.U32 R12, R51, 0x1000000, RZ ;  /* 0x01000000330c7824 */ /* 0x000fe200078e00ff */
[----:B------:R-:W-:Y:S02]  /*2940*/  LOP3.LUT R44, R44, 0xff0000, R45, 0xf8, !PT ;  /* 0x00ff00002c2c7812 */ /* 0x000fe400078ef82d */
[----:B------:R-:W-:Y:S02]  /*2950*/  LOP3.LUT R49, R49, 0xff0000, R50, 0xf8, !PT ;  /* 0x00ff000031317812 */ /* 0x000fe400078ef832 */
[----:B------:R-:W-:Y:S02]  /*2960*/  LOP3.LUT R33, R52, 0xff0000, R33, 0xf8, !PT ;  /* 0x00ff000034217812 */ /* 0x000fe400078ef821 */
[----:B------:R-:W-:Y:S01]  /*2970*/  LOP3.LUT R36, R13, R36, RZ, 0xfc, !PT ;  /* 0x000000240d247212 */ /* 0x000fe200078efcff */
[----:B------:R-:W-:Y:S01]  /*2980*/  IMAD.MOV.U32 R13, RZ, RZ, 0x3021 ;  /* 0x00003021ff0d7424 */ /* 0x000fe200078e00ff */
[----:B------:R-:W-:Y:S01]  /*2990*/  LOP3.LUT R42, R42, R31, RZ, 0xfc, !PT ;  /* 0x0000001f2a2a7212 */ /* 0x000fe200078efcff */
[----:B------:R-:W-:Y:S01]  /*29a0*/  IMAD.MOV.U32 R31, RZ, RZ, 0x2130 ;  /* 0x00002130ff1f7424 */ /* 0x000fe200078e00ff */
[----:B------:R-:W-:-:S02]  /*29b0*/  LOP3.LUT R15, R34, 0xff0000, R15, 0xf8, !PT ;  /* 0x00ff0000220f7812 */ /* 0x000fc400078ef80f */
[----:B------:R-:W-:Y:S02]  /*29c0*/  LOP3.LUT R0, R0, 0xc, RZ, 0xc0, !PT ;  /* 0x0000000c00007812 */ /* 0x000fe400078ec0ff */
[----:B------:R-:W-:Y:S02]  /*29d0*/  LOP3.LUT R43, R44, R43, RZ, 0xfc, !PT ;  /* 0x0000002b2c2b7212 */ /* 0x000fe400078efcff */
[----:B------:R-:W-:Y:S02]  /*29e0*/  LOP3.LUT R58, R58, R47, RZ, 0xfc, !PT ;  /* 0x0000002f3a3a7212 */ /* 0x000fe400078efcff */
[----:B------:R-:W-:Y:S02]  /*29f0*/  LOP3.LUT R12, R49, R12, RZ, 0xfc, !PT ;  /* 0x0000000c310c7212 */ /* 0x000fe400078efcff */
[----:B------:R-:W-:Y:S02]  /*2a00*/  LOP3.LUT R33, R33, R14, RZ, 0xfc, !PT ;  /* 0x0000000e21217212 */ /* 0x000fe400078efcff */
[----:B------:R-:W-:-:S02]  /*2a10*/  LOP3.LUT R9, R9, R32, RZ, 0xfc, !PT ;  /* 0x0000002009097212 */ /* 0x000fc400078efcff */
[----:B------:R-:W-:Y:S02]  /*2a20*/  LOP3.LUT R15, R15, R38, RZ, 0xfc, !PT ;  /* 0x000000260f0f7212 */ /* 0x000fe400078efcff */
[-C--:B------:R-:W-:Y:S02]  /*2a30*/  SHF.R.U32.HI R13, RZ, R0.reuse, R13 ;  /* 0x00000000ff0d7219 */ /* 0x080fe4000001160d */
[----:B------:R-:W-:Y:S02]  /*2a40*/  SHF.R.U32.HI R14, RZ, R0, R31 ;  /* 0x00000000ff0e7219 */ /* 0x000fe4000001161f */
[----:B------:R-:W-:Y:S02]  /*2a50*/  SEL R32, R58, R43, P2 ;  /* 0x0000002b3a207207 */ /* 0x000fe40001000000 */
[----:B------:R-:W-:Y:S02]  /*2a60*/  SEL R34, R33, R12, P2 ;  /* 0x0000000c21227207 */ /* 0x000fe40001000000 */
[----:B------:R-:W-:-:S02]  /*2a70*/  SEL R28, R36, R9, P2 ;  /* 0x00000009241c7207 */ /* 0x000fc40001000000 */
[----:B------:R-:W-:Y:S02]  /*2a80*/  SEL R30, R42, R15, P2 ;  /* 0x0000000f2a1e7207 */ /* 0x000fe40001000000 */
[----:B------:R-:W-:Y:S02]  /*2a90*/  SEL R31, R15, R42, P2 ;  /* 0x0000002a0f1f7207 */ /* 0x000fe40001000000 */
[----:B------:R-:W-:Y:S02]  /*2aa0*/  SEL R43, R43, R58, P2 ;  /* 0x0000003a2b2b7207 */ /* 0x000fe40001000000 */
[----:B------:R-:W-:Y:S01]  /*2ab0*/  SEL R33, R12, R33, P2 ;  /* 0x000000210c217207 */ /* 0x000fe20001000000 */
[----:B------:R-:W-:Y:S01]  /*2ac0*/  FADD R12, R18, R25 ;  /* 0x00000019120c7221 */ /* 0x000fe20000000000 */
[----:B------:R-:W-:Y:S02]  /*2ad0*/  SEL R9, R9, R36, P2 ;  /* 0x0000002409097207 */ /* 0x000fe40001000000 */
[----:B------:R-:W-:-:S02]  /*2ae0*/  LOP3.LUT R13, R13, 0xf, RZ, 0xc0, !PT ;  /* 0x0000000f0d0d7812 */ /* 0x000fc400078ec0ff */
[----:B------:R-:W-:Y:S02]  /*2af0*/  LOP3.LUT R14, R14, 0xf, RZ, 0xc0, !PT ;  /* 0x0000000f0e0e7812 */ /* 0x000fe400078ec0ff */
[----:B------:R-:W-:Y:S01]  /*2b00*/  SEL R10, R10, 0x7632, P2 ;  /* 0x000076320a0a7807 */ /* 0x000fe20001000000 */
[----:B------:R-:W-:Y:S04]  /*2b10*/  SHFL.IDX PT, R28, R28, R13, 0x1c1f ;  /* 0x001c1f0d1c1c7589 */ /* 0x000fe800000e0000 */
[----:B------:R1:W2:Y:S04]  /*2b20*/  SHFL.IDX PT, R15, R9, R14, 0x1c1f ;  /* 0x001c1f0e090f7589 */ /* 0x0002a800000e0000 */
[----:B------:R-:W-:Y:S04]  /*2b30*/  SHFL.IDX PT, R30, R30, R13, 0x1c1f ;  /* 0x001c1f0d1e1e7589 */ /* 0x000fe800000e0000 */
[----:B------:R-:W3:Y:S01]  /*2b40*/  SHFL.IDX PT, R31, R31, R14, 0x1c1f ;  /* 0x001c1f0e1f1f7589 */ /* 0x000ee200000e0000 */
[----:B-1----:R-:W-:-:S03]  /*2b50*/  IMAD.MOV.U32 R9, RZ, RZ, 0x1054 ;  /* 0x00001054ff097424 */ /* 0x002fc600078e00ff */
[----:B------:R-:W-:Y:S02]  /*2b60*/  SHFL.IDX PT, R32, R32, R13, 0x1c1f ;  /* 0x001c1f0d20207589 */ /* 0x000fe400000e0000 */
[----:B------:R-:W-:Y:S02]  /*2b70*/  SEL R9, R9, 0x5410, P2 ;  /* 0x0000541009097807 */ /* 0x000fe40001000000 */
[----:B------:R-:W1:Y:S04]  /*2b80*/  SHFL.IDX PT, R43, R43, R14, 0x1c1f ;  /* 0x001c1f0e2b2b7589 */ /* 0x000e6800000e0000 */
[----:B------:R-:W-:Y:S04]  /*2b90*/  SHFL.IDX PT, R34, R34, R13, 0x1c1f ;  /* 0x001c1f0d22227589 */ /* 0x000fe800000e0000 */
[----:B------:R-:W4:Y:S01]  /*2ba0*/  SHFL.IDX PT, R33, R33, R14, 0x1c1f ;  /* 0x001c1f0e21217589 */ /* 0x000f2200000e0000 */
[----:B--2---:R-:W-:-:S02]  /*2bb0*/  PRMT R36, R28, R9, R15 ;  /* 0x000000091c247216 */ /* 0x004fc4000000000f */
[-C--:B------:R-:W-:Y:S02]  /*2bc0*/  PRMT R37, R28, R10.reuse, R15 ;  /* 0x0000000a1c257216 */ /* 0x080fe4000000000f */
[CCC-:B---3--:R-:W-:Y:S02]  /*2bd0*/  PRMT R38, R30.reuse, R9.reuse, R31.reuse ;  /* 0x000000091e267216 */ /* 0x1c8fe4000000001f */
[-C--:B------:R-:W-:Y:S02]  /*2be0*/  PRMT R39, R30, R10.reuse, R31 ;  /* 0x0000000a1e277216 */ /* 0x080fe4000000001f */
[CCC-:B-1----:R-:W-:Y:S02]  /*2bf0*/  PRMT R48, R32.reuse, R9.reuse, R43.reuse ;  /* 0x0000000920307216 */ /* 0x1c2fe4000000002b */
[----:B------:R-:W-:Y:S02]  /*2c00*/  PRMT R49, R32, R10, R43 ;  /* 0x0000000a20317216 */ /* 0x000fe4000000002b */
[----:B----4-:R-:W-:-:S02]  /*2c10*/  PRMT R50, R34, R9, R33 ;  /* 0x0000000922327216 */ /* 0x010fc40000000021 */
[----:B------:R-:W-:Y:S01]  /*2c20*/  PRMT R51, R34, R10, R33 ;  /* 0x0000000a22337216 */ /* 0x000fe20000000021 */
[----:B------:R-:W-:Y:S06]  /*2c30*/  @!P0 BRA `(.L_x_19) ;  /* 0x0000000000048947 */ /* 0x000fec0003800000 */
[----:B------:R-:W-:Y:S01]  /*2c40*/  BPT.TRAP 0x1 ;  /* 0x000000040000795c */ /* 0x000fe20000300000 */
.L_x_19:
[----:B------:R-:W1:Y:S02]  /*2c50*/  SYNCS.PHASECHK.TRANS64.TRYWAIT P1, [UR38+0x3808], R7 ;  /* 0x00380807ff0075a7 */ /* 0x000e640008020166 */
[----:B-1----:R-:W-:Y:S05]  /*2c60*/  @!P1 BRA `(.L_x_20) ;  /* 0x0000006000bc9947 */ /* 0x002fea0003800000 */
.L_x_102:
[----:B------:R-:W-:Y:S01]  /*2c70*/  UIADD3 UR6, UR8, 0x80, URZ ;  /* 0x0000008008067890 */ /* 0x000fe2000fffe03f */
[----:B------:R-:W-:Y:S01]  /*2c80*/  WARPGROUP.ARRIVE ;  /* 0x00000000000079c5 */ /* 0x000fe20000000000 */
[----:B------:R-:W-:-:S07]  /*2c90*/  UMOV UR7, 0x80000020 ;  /* 0x8000002000077882 */ /* 0x000fce0000000000 */
[----:B------:R-:W-:Y:S01]  /*2ca0*/  QGMMA.64x32x32.F32.E4M3.E4M3 R56, R36, gdesc[UR4], RZ, !UPT, gsb0 ;  /* 0x0060000424387df3 */ /* 0x000fe2000c0008ff */
[----:B------:R-:W-:Y:S01]  /*2cb0*/  UIADD3 UR6, UR8, 0x82, URZ ;  /* 0x0000008208067890 */ /* 0x000fe2000fffe03f */
[----:B------:R-:W-:Y:S01]  /*2cc0*/  UMOV UR7, 0x80000020 ;  /* 0x8000002000077882 */ /* 0x000fe20000000000 */
[----:B------:R-:W-:Y:S02]  /*2cd0*/  WARPGROUP.DEPBAR.LE gsb0, 0x0 ;  /* 0x00008000000079c5 */ /* 0x000fe40000010000 */
[----:B------:R-:W-:-:S06]  /*2ce0*/  WARPGROUP.ARRIVE ;  /* 0x00000000000079c5 */ /* 0x000fcc0000000000 */
[----:B------:R-:W-:Y:S03]  /*2cf0*/  QGMMA.64x32x32.F32.E4M3.E4M3 R56, R48, gdesc[UR4], R56, gsb0 ;  /* 0x0060000430387df3 */ /* 0x000fe60008000838 */
[----:B------:R-:W-:Y:S02]  /*2d00*/  WARPGROUP.DEPBAR.LE gsb0, 0x0 ;  /* 0x00008000000079c5 */ /* 0x000fe40000010000 */
[----:B------:R-:W-:Y:S05]  /*2d10*/  @!P0 BRA `(.L_x_21) ;  /* 0x0000000000048947 */ /* 0x000fea0003800000 */
[----:B------:R-:W-:Y:S01]  /*2d20*/  BPT.TRAP 0x1 ;  /* 0x000000040000795c */ /* 0x000fe20000300000 */
.L_x_21:
[----:B------:R-:W-:Y:S01]  /*2d30*/  UISETP.EQ.AND UP0, UPT, UR36, URZ, !UP0 ;  /* 0x0000003f2400728c */ /* 0x000fe2000c702270 */
[----:B------:R-:W-:Y:S01]  /*2d40*/  IMAD.MOV.U32 R15, RZ, RZ, RZ ;  /* 0x000000ffff0f7224 */ /* 0x000fe200078e00ff */
[----:B------:R-:W-:Y:S02]  /*2d50*/  UIADD3 UR6, UR38, 0x3828, URZ ;  /* 0x0000382826067890 */ /* 0x000fe4000fffe03f */
[----:B------:R-:W-:Y:S02]  /*2d60*/  USEL UR7, URZ, 0x1, !UP0 ;  /* 0x000000013f077887 */ /* 0x000fe4000c000000 */
[----:B------:R-:W-:Y:S02]  /*2d70*/  UPRMT UR6, URZ, 0x654, UR6 ;  /* 0x000006543f067896 */ /* 0x000fe40008000006 */
[----:B------:R-:W-:-:S04]  /*2d80*/  USEL UR7, UR7, 0x2, UP1 ;  /* 0x0000000207077887 */ /* 0x000fc80008800000 */
[----:B------:R-:W-:-:S03]  /*2d90*/  UISETP.GT.U32.AND UP0, UPT, UR7, 0x1, UPT ;  /* 0x000000010700788c */ /* 0x000fc6000bf04070 */
[----:B------:R-:W-:Y:S03]  /*2da0*/  SYNCS.ARRIVE.TRANS64.RED.A1T0 RZ, [UR6], RZ ;  /* 0x000000ffffff79a7 */ /* 0x000fe60008100406 */
[----:B------:R-:W-:-:S13]  /*2db0*/  PLOP3.LUT P1, PT, PT, PT, UP0, 0x80, 0x0 ;  /* 0x000000000000781c */ /* 0x000fda0003f2f008 */
[----:B------:R-:W-:Y:S05]  /*2dc0*/  @P1 BRA `(.L_x_22) ;  /* 0x0000000000041947 */ /* 0x000fea0003800000 */
[----:B------:R-:W-:Y:S01]  /*2dd0*/  BPT.TRAP 0x1 ;  /* 0x000000040000795c */ /* 0x000fe20000300000 */
.L_x_22:
[C---:B------:R-:W-:Y:S01]  /*2de0*/  ISETP.GE.AND P3, PT, R4.reuse, 0x4, PT ;  /* 0x000000040400780c */ /* 0x040fe20003f66270 */
[----:B------:R-:W-:Y:S01]  /*2df0*/  UMOV UR9, 0x1 ;  /* 0x0000000100097882 */ /* 0x000fe20000000000 */
[----:B------:R-:W-:Y:S01]  /*2e00*/  UMOV UR10, 0x2 ;  /* 0x00000002000a7882 */ /* 0x000fe20000000000 */
[----:B------:R-:W-:Y:S02]  /*2e10*/  VIADD R5, R5, 0x40 ;  /* 0x0000004005057836 */ /* 0x000fe40000000000 */
[----:B-1----:R-:W-:-:S08]  /*2e20*/  VIADD R7, R4, 0xfffffffe ;  /* 0xfffffffe04077836 */ /* 0x002fd00000000000 */
[----:B------:R-:W-:Y:S05]  /*2e30*/  @!P3 BRA `(.L_x_23) ;  /* 0x0000001c0058b947 */ /* 0x000fea0003800000 */
[----:B------:R-:W-:Y:S01]  /*2e40*/  VIADD R16, R4, 0xfffffffd ;  /* 0xfffffffd04107836 */ /* 0x000fe20000000000 */
[----:B------:R-:W-:Y:S01]  /*2e50*/  UMOV UR10, 0x2 ;  /* 0x00000002000a7882 */ /* 0x000fe20000000000 */
[----:B------:R-:W-:Y:S01]  /*2e60*/  IMAD.MOV.U32 R17, RZ, RZ, R6 ;  /* 0x000000ffff117224 */ /* 0x000fe200078e0006 */
[----:B------:R-:W-:Y:S01]  /*2e70*/  UMOV UR9, 0x1 ;  /* 0x0000000100097882 */ /* 0x000fe20000000000 */
[----:B------:R-:W-:Y:S01]  /*2e80*/  IMAD.MOV.U32 R19, RZ, RZ, R8 ;  /* 0x000000ffff137224 */ /* 0x000fe200078e0008 */
[----:B------:R-:W-:Y:S01]  /*2e90*/  ULDC UR12, c[0x0][0x604] ;  /* 0x00018100000c7ab9 */ /* 0x000fe20000000800 */
[----:B------:R-:W-:-:S07]  /*2ea0*/  IMAD.MOV.U32 R15, RZ, RZ, RZ ;  /* 0x000000ffff0f7224 */ /* 0x000fce00078e00ff */
.L_x_34:
[----:B------:R-:W-:Y:S01]  /*2eb0*/  PLOP3.LUT P4, PT, PT, PT, UP1, 0x80, 0x0 ;  /* 0x000000000000781c */ /* 0x000fe20003f8f018 */
[----:B------:R-:W-:-:S12]  /*2ec0*/  IMAD.MOV.U32 R7, RZ, RZ, R16 ;  /* 0x000000ffff077224 */ /* 0x000fd800078e0010 */
[----:B------:R-:W-:Y:S05]  /*2ed0*/  @!P4 BRA `(.L_x_24) ;  /* 0x000000000004c947 */ /* 0x000fea0003800000 */
[----:B------:R-:W-:Y:S01]  /*2ee0*/  BPT.TRAP 0x1 ;  /* 0x000000040000795c */ /* 0x000fe20000300000 */
.L_x_24:
[----:B------:R-:W-:Y:S01]  /*2ef0*/  ULEA UR6, UR10, UR38, 0x3 ;  /* 0x000000260a067291 */ /* 0x000fe2000f8e183f */
[----:B------:R-:W-:-:S08]  /*2f00*/  SHF.L.U32 R4, R15, 0x1f, RZ ;  /* 0x0000001f0f047819 */ /* 0x000fd000000006ff */
[----:B------:R-:W1:Y:S02]  /*2f10*/  SYNCS.PHASECHK.TRANS64.TRYWAIT P3, [UR6+0x3800], R4 ;  /* 0x00380004ff0075a7 */ /* 0x000e640008060146 */
[----:B-1----:R-:W-:Y:S05]  /*2f20*/  @!P3 BRA `(.L_x_25) ;  /* 0x000000600024b947 */ /* 0x002fea0003800000 */
.L_x_103:
[----:B------:R-:W-:Y:S01]  /*2f30*/  ULEA UR6, UR10, UR8, 0x7 ;  /* 0x000000080a067291 */ /* 0x000fe2000f8e383f */
[----:B------:R-:W-:Y:S01]  /*2f40*/  WARPGROUP.ARRIVE ;  /* 0x00000000000079c5 */ /* 0x000fe20000000000 */
[----:B------:R-:W-:Y:S01]  /*2f50*/  UMOV UR7, 0xc0000010 ;  /* 0xc000001000077882 */ /* 0x000fe20000000000 */
[----:B------:R-:W-:-:S04]  /*2f60*/  UIADD3 UR10, UR10, 0x1, URZ ;  /* 0x000000010a0a7890 */ /* 0x000fc8000fffe03f */
[----:B------:R-:W-:Y:S02]  /*2f70*/  UISETP.NE.AND UP0, UPT, UR10, 0x5, UPT ;  /* 0x000000050a00788c */ /* 0x000fe4000bf05270 */
[----:B------:R-:W-:Y:S02]  /*2f80*/  QGMMA.64x64x32.F32.E4M3.E4M3 R24, gdesc[UR4], RZ, !UPT, gsb0 ;  /* 0x00e00000041879f3 */ /* 0x000fe4000c0008ff */
[----:B------:R-:W-:Y:S02]  /*2f90*/  USEL UR6, URZ, 0x1, UP0 ;  /* 0x000000013f067887 */ /* 0x000fe40008000000 */
[----:B------:R-:W-:-:S04]  /*2fa0*/  USEL UR10, UR10, URZ, UP0 ;  /* 0x0000003f0a0a7287 */ /* 0x000fc80008000000 */
[----:B-1----:R-:W-:Y:S01]  /*2fb0*/  LOP3.LUT R4, R15, UR6, RZ, 0x3c, !PT ;  /* 0x000000060f047c12 */ /* 0x002fe2000f8e3cff */
[----:B------:R-:W-:Y:S02]  /*2fc0*/  WARPGROUP.DEPBAR.LE gsb0, 0x0 ;  /* 0x00008000000079c5 */ /* 0x000fe40000010000 */
[----:B------:R-:W-:Y:S05]  /*2fd0*/  @!P4 BRA `(.L_x_26) ;  /* 0x000000000004c947 */ /* 0x000fea0003800000 */
[----:B------:R-:W-:Y:S01]  /*2fe0*/  BPT.TRAP 0x1 ;  /* 0x000000040000795c */ /* 0x000fe20000300000 */
.L_x_26:
[----:B------:R-:W-:Y:S01]  /*2ff0*/  FMNMX R6, R24, R17, !PT ;  /* 0x0000001118067209 */ /* 0x000fe20007800000 */
[----:B------:R-:W-:Y:S01]  /*3000*/  ULEA UR6, UR10, UR38, 0x3 ;  /* 0x000000260a067291 */ /* 0x000fe2000f8e183f */
[----:B------:R-:W-:Y:S02]  /*3010*/  FMNMX R16, R26, R19, !PT ;  /* 0x000000131a107209 */ /* 0x000fe40007800000 */
[----:B------:R-:W-:Y:S02]  /*3020*/  FMNMX R13, R25, R6, !PT ;  /* 0x00000006190d7209 */ /* 0x000fe40007800000 */
[----:B------:R-:W-:Y:S02]  /*3030*/  FMNMX R21, R27, R16, !PT ;  /* 0x000000101b157209 */ /* 0x000fe40007800000 */
[----:B------:R-:W-:-:S04]  /*3040*/  FMNMX R6, R28, R13, !PT ;  /* 0x0000000d1c067209 */ /* 0x000fc80007800000 */
        /* <DEDUP_REMOVED lines=12> */
[----:B------:R-:W-:-:S05]  /*3110*/  FMNMX R8, R53, R6, !PT ;  /* 0x0000000635087209 */ /* 0x000fca0007800000 */
[----:B------:R-:W1:Y:S02]  /*3120*/  SHFL.BFLY PT, R13, R8, 0x1, 0x1f ;  /* 0x0c201f00080d7f89 */ /* 0x000e6400000e0000 */
[----:B-1----:R-:W-:Y:S02]  /*3130*/  FMNMX R13, R8, R13, !PT ;  /* 0x0000000d080d7209 */ /* 0x002fe40007800000 */
[----:B------:R-:W-:-:S03]  /*3140*/  FMNMX R8, R30, R21, !PT ;  /* 0x000000151e087209 */ /* 0x000fc60007800000 */
[----:B------:R-:W1:Y:S02]  /*3150*/  SHFL.BFLY PT, R6, R13, 0x2, 0x1f ;  /* 0x0c401f000d067f89 */ /* 0x000e6400000e0000 */
[----:B-1----:R-:W-:Y:S02]  /*3160*/  FMNMX R6, R13, R6, !PT ;  /* 0x000000060d067209 */ /* 0x002fe40007800000 */
[----:B------:R-:W-:Y:S02]  /*3170*/  FMNMX R13, R31, R8, !PT ;  /* 0x000000081f0d7209 */ /* 0x000fe40007800000 */
[----:B------:R-:W-:Y:S02]  /*3180*/  FSETP.NEU.AND P3, PT, R6, -INF , PT ;  /* 0xff8000000600780b */ /* 0x000fe40003f6d000 */
[----:B------:R-:W-:Y:S02]  /*3190*/  FMNMX R8, R34, R13, !PT ;  /* 0x0000000d22087209 */ /* 0x000fe40007800000 */
[----:B------:R-:W-:-:S02]  /*31a0*/  FSEL R14, R6, RZ, P3 ;  /* 0x000000ff060e7208 */ /* 0x000fc40001800000 */
[----:B------:R-:W-:-:S03]  /*31b0*/  FMNMX R13, R35, R8, !PT ;  /* 0x00000008230d7209 */ /* 0x000fc60007800000 */
[----:B------:R-:W-:Y:S01]  /*31c0*/  FMUL R15, R14, UR12 ;  /* 0x0000000c0e0f7c20 */ /* 0x000fe20008400000 */
[----:B------:R-:W-:Y:S01]  /*31d0*/  FMNMX R8, R38, R13, !PT ;  /* 0x0000000d26087209 */ /* 0x000fe20007800000 */
[----:B------:R-:W-:-:S02]  /*31e0*/  FADD R14, -R14, R17 ;  /* 0x000000110e0e7221 */ /* 0x000fc40000000100 */
[--C-:B------:R-:W-:Y:S01]  /*31f0*/  FFMA R28, R28, UR12, -R15.reuse ;  /* 0x0000000c1c1c7c23 */ /* 0x100fe2000800080f */
[----:B------:R-:W-:-:S01]  /*3200*/  FFMA R29, R29, UR12, -R15 ;  /* 0x0000000c1d1d7c23 */ /* 0x000fc2000800080f */
[--C-:B------:R-:W-:Y:S01]  /*3210*/  FFMA R24, R24, UR12, -R15.reuse ;  /* 0x0000000c18187c23 */ /* 0x100fe2000800080f */
[----:B------:R-:W-:-:S01]  /*3220*/  FFMA R25, R25, UR12, -R15 ;  /* 0x0000000c19197c23 */ /* 0x000fc2000800080f */
[----:B------:R-:W-:Y:S01]  /*3230*/  FMNMX R13, R39, R8, !PT ;  /* 0x00000008270d7209 */ /* 0x000fe20007800000 */
[----:B------:R-:W-:-:S01]  /*3240*/  FFMA R36, R36, UR12, -R15 ;  /* 0x0000000c24247c23 */ /* 0x000fc2000800080f */
[----:B------:R-:W-:Y:S01]  /*3250*/  FSETP.GEU.AND P3, PT, R28, -126, PT ;  /* 0xc2fc00001c00780b */ /* 0x000fe20003f6e000 */
[----:B------:R-:W-:-:S01]  /*3260*/  FFMA R37, R37, UR12, -R15 ;  /* 0x0000000c25257c23 */ /* 0x000fc2000800080f */
[----:B------:R-:W-:Y:S01]  /*3270*/  FSETP.GEU.AND P4, PT, R29, -126, PT ;  /* 0xc2fc00001d00780b */ /* 0x000fe20003f8e000 */
[----:B------:R-:W-:-:S01]  /*3280*/  FFMA R32, R32, UR12, -R15 ;  /* 0x0000000c20207c23 */ /* 0x000fc2000800080f */
[----:B------:R-:W-:Y:S01]  /*3290*/  FSETP.GEU.AND P5, PT, R24, -126, PT ;  /* 0xc2fc00001800780b */ /* 0x000fe20003fae000 */
[----:B------:R-:W-:-:S01]  /*32a0*/  FFMA R33, R33, UR12, -R15 ;  /* 0x0000000c21217c23 */ /* 0x000fc2000800080f */
[----:B------:R-:W-:Y:S01]  /*32b0*/  FSETP.GEU.AND P6, PT, R25, -126, PT ;  /* 0xc2fc00001900780b */ /* 0x000fe20003fce000 */
[----:B------:R-:W-:-:S01]  /*32c0*/  FFMA R44, R44, UR12, -R15 ;  /* 0x0000000c2c2c7c23 */ /* 0x000fc2000800080f */
[----:B------:R-:W-:Y:S01]  /*32d0*/  FMNMX R8, R42, R13, !PT ;  /* 0x0000000d2a087209 */ /* 0x000fe20007800000 */
[----:B------:R-:W-:-:S01]  /*32e0*/  FFMA R45, R45, UR12, -R15 ;  /* 0x0000000c2d2d7c23 */ /* 0x000fc2000800080f */
[--C-:B------:R-:W-:Y:S01]  /*32f0*/  FFMA R40, R40, UR12, -R15.reuse ;  /* 0x0000000c28287c23 */ /* 0x100fe2000800080f */
[----:B------:R-:W-:-:S01]  /*3300*/  FFMA R41, R41, UR12, -R15 ;  /* 0x0000000c29297c23 */ /* 0x000fc2000800080f */
[----:B------:R-:W-:Y:S01]  /*3310*/  FMNMX R13, R43, R8, !PT ;  /* 0x000000082b0d7209 */ /* 0x000fe20007800000 */
[----:B------:R-:W-:Y:S01]  /*3320*/  @!P3 FMUL R28, R28, 0.5 ;  /* 0x3f0000001c1cb820 */ /* 0x000fe20000400000 */
[--C-:B------:R-:W-:Y:S01]  /*3330*/  FFMA R52, R52, UR12, -R15.reuse ;  /* 0x0000000c34347c23 */ /* 0x100fe2000800080f */
[----:B------:R-:W-:Y:S01]  /*3340*/  @!P4 FMUL R29, R29, 0.5 ;  /* 0x3f0000001d1dc820 */ /* 0x000fe20000400000 */
[----:B------:R-:W-:Y:S01]  /*3350*/  FMNMX R8, R46, R13, !PT ;  /* 0x0000000d2e087209 */ /* 0x000fe20007800000 */
[----:B------:R-:W-:Y:S01]  /*3360*/  @!P5 FMUL R24, R24, 0.5 ;  /* 0x3f0000001818d820 */ /* 0x000fe20000400000 */
[--C-:B------:R-:W-:Y:S01]  /*3370*/  FFMA R48, R48, UR12, -R15.reuse ;  /* 0x0000000c30307c23 */ /* 0x100fe2000800080f */
[----:B------:R-:W1:Y:S01]  /*3380*/  MUFU.EX2 R28, R28 ;  /* 0x0000001c001c7308 */ /* 0x000e620000000800 */
[----:B------:R-:W-:Y:S01]  /*3390*/  @!P6 FMUL R25, R25, 0.5 ;  /* 0x3f0000001919e820 */ /* 0x000fe20000400000 */
[----:B------:R-:W-:Y:S01]  /*33a0*/  FMNMX R13, R47, R8, !PT ;  /* 0x000000082f0d7209 */ /* 0x000fe20007800000 */
[----:B------:R-:W-:-:S01]  /*33b0*/  FFMA R53, R53, UR12, -R15 ;  /* 0x0000000c35357c23 */ /* 0x000fc2000800080f */
[----:B------:R-:W-:Y:S01]  /*33c0*/  FFMA R49, R49, UR12, -R15 ;  /* 0x0000000c31317c23 */ /* 0x000fe2000800080f */
[----:B------:R-:W-:Y:S01]  /*33d0*/  FMUL R14, R14, UR12 ;  /* 0x0000000c0e0e7c20 */ /* 0x000fe20008400000 */
[----:B------:R-:W-:-:S02]  /*33e0*/  FMNMX R8, R50, R13, !PT ;  /* 0x0000000d32087209 */ /* 0x000fc40007800000 */
[----:B------:R-:W2:Y:S02]  /*33f0*/  MUFU.EX2 R29, R29 ;  /* 0x0000001d001d7308 */ /* 0x000ea40000000800 */
[----:B------:R-:W-:-:S04]  /*3400*/  FMNMX R13, R51, R8, !PT ;  /* 0x00000008330d7209 */ /* 0x000fc80007800000 */
[----:B------:R-:W-:Y:S02]  /*3410*/  FMNMX R8, R54, R13, !PT ;  /* 0x0000000d36087209 */ /* 0x000fe40007800000 */
[----:B------:R-:W3:Y:S01]  /*3420*/  MUFU.EX2 R24, R24 ;  /* 0x0000001800187308 */ /* 0x000ee20000000800 */
[----:B-1----:R-:W-:Y:S01]  /*3430*/  @!P3 FMUL R28, R28, R28 ;  /* 0x0000001c1c1cb220 */ /* 0x002fe20000400000 */
[----:B------:R-:W-:Y:S02]  /*3440*/  FSETP.GEU.AND P3, PT, R36, -126, PT ;  /* 0xc2fc00002400780b */ /* 0x000fe40003f6e000 */
[----:B------:R-:W-:-:S04]  /*3450*/  FMNMX R8, R55, R8, !PT ;  /* 0x0000000837087209 */ /* 0x000fc80007800000 */
[----:B------:R-:W1:Y:S01]  /*3460*/  MUFU.EX2 R25, R25 ;  /* 0x0000001900197308 */ /* 0x000e620000000800 */
[----:B--2---:R-:W-:Y:S01]  /*3470*/  @!P4 FMUL R29, R29, R29 ;  /* 0x0000001d1d1dc220 */ /* 0x004fe20000400000 */
[----:B------:R-:W-:Y:S01]  /*3480*/  FSETP.GEU.AND P4, PT, R37, -126, PT ;  /* 0xc2fc00002500780b */ /* 0x000fe20003f8e000 */
[----:B------:R-:W2:Y:S04]  /*3490*/  SHFL.BFLY PT, R21, R8, 0x1, 0x1f ;  /* 0x0c201f0008157f89 */ /* 0x000ea800000e0000 */
[----:B------:R-:W-:Y:S01]  /*34a0*/  @!P3 FMUL R36, R36, 0.5 ;  /* 0x3f0000002424b820 */ /* 0x000fe20000400000 */
[----:B---3--:R-:W-:Y:S01]  /*34b0*/  @!P5 FMUL R24, R24, R24 ;  /* 0x000000181818d220 */ /* 0x008fe20000400000 */
[----:B------:R-:W-:-:S04]  /*34c0*/  FSETP.GEU.AND P5, PT, R32, -126, PT ;  /* 0xc2fc00002000780b */ /* 0x000fc80003fae000 */
[----:B------:R-:W3:Y:S02]  /*34d0*/  MUFU.EX2 R36, R36 ;  /* 0x0000002400247308 */ /* 0x000ee40000000800 */
[----:B------:R-:W-:Y:S01]  /*34e0*/  @!P4 FMUL R37, R37, 0.5 ;  /* 0x3f0000002525c820 */ /* 0x000fe20000400000 */
[----:B-1----:R-:W-:Y:S01]  /*34f0*/  @!P6 FMUL R25, R25, R25 ;  /* 0x000000191919e220 */ /* 0x002fe20000400000 */
[----:B------:R-:W-:-:S04]  /*3500*/  FSETP.GEU.AND P6, PT, R33, -126, PT ;  /* 0xc2fc00002100780b */ /* 0x000fc80003fce000 */
[----:B------:R-:W1:Y:S01]  /*3510*/  MUFU.EX2 R37, R37 ;  /* 0x0000002500257308 */ /* 0x000e620000000800 */
[----:B------:R-:W-:Y:S01]  /*3520*/  @!P5 FMUL R32, R32, 0.5 ;  /* 0x3f0000002020d820 */ /* 0x000fe20000400000 */
[----:B--2---:R-:W-:-:S06]  /*3530*/  FMNMX R8, R8, R21, !PT ;  /* 0x0000001508087209 */ /* 0x004fcc0007800000 */
[----:B------:R-:W2:Y:S01]  /*3540*/  MUFU.EX2 R32, R32 ;  /* 0x0000002000207308 */ /* 0x000ea20000000800 */
[----:B---3--:R-:W-:Y:S01]  /*3550*/  @!P3 FMUL R36, R36, R36 ;  /* 0x000000242424b220 */ /* 0x008fe20000400000 */
[----:B------:R-:W-:Y:S01]  /*3560*/  @!P6 FMUL R33, R33, 0.5 ;  /* 0x3f0000002121e820 */ /* 0x000fe20000400000 */
[----:B------:R-:W-:Y:S01]  /*3570*/  FSETP.GEU.AND P3, PT, R44, -126, PT ;  /* 0xc2fc00002c00780b */ /* 0x000fe20003f6e000 */
[----:B------:R-:W3:Y:S04]  /*3580*/  SHFL.BFLY PT, R23, R8, 0x2, 0x1f ;  /* 0x0c401f0008177f89 */ /* 0x000ee800000e0000 */
[----:B------:R-:W4:Y:S01]  /*3590*/  MUFU.EX2 R33, R33 ;  /* 0x0000002100217308 */ /* 0x000f220000000800 */
[----:B-1----:R-:W-:Y:S01]  /*35a0*/  @!P4 FMUL R37, R37, R37 ;  /* 0x000000252525c220 */ /* 0x002fe20000400000 */
[----:B------:R-:W-:-:S06]  /*35b0*/  FSETP.GEU.AND P4, PT, R45, -126, PT ;  /* 0xc2fc00002d00780b */ /* 0x000fcc0003f8e000 */
[----:B------:R-:W-:Y:S01]  /*35c0*/  @!P3 FMUL R44, R44, 0.5 ;  /* 0x3f0000002c2cb820 */ /* 0x000fe20000400000 */
[----:B--2---:R-:W-:Y:S01]  /*35d0*/  @!P5 FMUL R32, R32, R32 ;  /* 0x000000202020d220 */ /* 0x004fe20000400000 */
[----:B------:R-:W-:Y:S02]  /*35e0*/  FSETP.GEU.AND P5, PT, R40, -126, PT ;  /* 0xc2fc00002800780b */ /* 0x000fe40003fae000 */
[----:B------:R-:W1:Y:S03]  /*35f0*/  MUFU.EX2 R21, R44 ;  /* 0x0000002c00157308 */ /* 0x000e660000000800 */
[----:B------:R-:W-:Y:S01]  /*3600*/  @!P4 FMUL R45, R45, 0.5 ;  /* 0x3f0000002d2dc820 */ /* 0x000fe20000400000 */
[----:B----4-:R-:W-:Y:S01]  /*3610*/  @!P6 FMUL R33, R33, R33 ;  /* 0x000000212121e220 */ /* 0x010fe20000400000 */
[----:B------:R-:W-:-:S03]  /*3620*/  FSETP.GEU.AND P6, PT, R41, -126, PT ;  /* 0xc2fc00002900780b */ /* 0x000fc60003fce000 */
[----:B------:R-:W2:Y:S01]  /*3630*/  MUFU.EX2 R18, R45 ;  /* 0x0000002d00127308 */ /* 0x000ea20000000800 */
[----:B---3--:R-:W-:Y:S02]  /*3640*/  FMNMX R8, R8, R23, !PT ;  /* 0x0000001708087209 */ /* 0x008fe40007800000 */
[----:B------:R-:W-:-:S05]  /*3650*/  @!P5 FMUL R40, R40, 0.5 ;  /* 0x3f0000002828d820 */ /* 0x000fca0000400000 */
[----:B------:R3:W4:Y:S01]  /*3660*/  MUFU.EX2 R13, R40 ;  /* 0x00000028000d7308 */ /* 0x0007220000000800 */
[----:B-1----:R-:W-:Y:S01]  /*3670*/  @!P3 FMUL R21, R21, R21 ;  /* 0x000000151515b220 */ /* 0x002fe20000400000 */
[----:B------:R-:W-:Y:S01]  /*3680*/  FSETP.GEU.AND P3, PT, R52, -126, PT ;  /* 0xc2fc00003400780b */ /* 0x000fe20003f6e000 */
[----:B------:R-:W-:-:S05]  /*3690*/  @!P6 FMUL R41, R41, 0.5 ;  /* 0x3f0000002929e820 */ /* 0x000fca0000400000 */
[----:B------:R1:W5:Y:S01]  /*36a0*/  MUFU.EX2 R16, R41 ;  /* 0x0000002900107308 */ /* 0x0003620000000800 */
[----:B--2---:R-:W-:Y:S01]  /*36b0*/  @!P4 FMUL R18, R18, R18 ;  /* 0x000000121212c220 */ /* 0x004fe20000400000 */
[----:B------:R-:W-:-:S04]  /*36c0*/  FSETP.NEU.AND P4, PT, R8, -INF , PT ;  /* 0xff8000000800780b */ /* 0x000fc80003f8d000 */
[----:B---3--:R-:W-:Y:S01]  /*36d0*/  FSEL R40, R8, RZ, P4 ;  /* 0x000000ff08287208 */ /* 0x008fe20002000000 */
[----:B------:R-:W-:Y:S01]  /*36e0*/  @!P3 FMUL R52, R52, 0.5 ;  /* 0x3f0000003434b820 */ /* 0x000fe20000400000 */
[----:B------:R-:W-:Y:S01]  /*36f0*/  FSETP.GEU.AND P4, PT, R53, -126, PT ;  /* 0xc2fc00003500780b */ /* 0x000fe20003f8e000 */
[----:B----4-:R-:W-:Y:S01]  /*3700*/  @!P5 FMUL R13, R13, R13 ;  /* 0x0000000d0d0dd220 */ /* 0x010fe20000400000 */
[----:B------:R-:W-:Y:S01]  /*3710*/  FSETP.GEU.AND P5, PT, R48, -126, PT ;  /* 0xc2fc00003000780b */ /* 0x000fe20003fae000 */
[----:B------:R2:W3:Y:S01]  /*3720*/  MUFU.EX2 R23, R52 ;  /* 0x0000003400177308 */ /* 0x0004e20000000800 */
[----:B-1----:R-:W-:Y:S01]  /*3730*/  FMUL R41, R40, UR12 ;  /* 0x0000000c28297c20 */ /* 0x002fe20008400000 */
[----:B------:R-:W-:Y:S01]  /*3740*/  FADD R17, R24, R13 ;  /* 0x0000000d18117221 */ /* 0x000fe20000000000 */
[----:B------:R-:W-:-:S01]  /*3750*/  FADD R40, -R40, R19 ;  /* 0x0000001328287221 */ /* 0x000fc20000000100 */
[----:B------:R-:W-:Y:S01]  /*3760*/  FADD R19, R29, R18 ;  /* 0x000000121d137221 */ /* 0x000fe20000000000 */
[----:B------:R-:W-:-:S01]  /*3770*/  FFMA R30, R30, UR12, -R41 ;  /* 0x0000000c1e1e7c23 */ /* 0x000fc20008000829 */
[----:B-----5:R-:W-:Y:S01]  /*3780*/  @!P6 FMUL R16, R16, R16 ;  /* 0x000000101010e220 */ /* 0x020fe20000400000 */
[----:B------:R-:W-:Y:S01]  /*3790*/  FSETP.GEU.AND P6, PT, R49, -126, PT ;  /* 0xc2fc00003100780b */ /* 0x000fe20003fce000 */
[--C-:B------:R-:W-:Y:S01]  /*37a0*/  FFMA R26, R26, UR12, -R41.reuse ;  /* 0x0000000c1a1a7c23 */ /* 0x100fe20008000829 */
[----:B------:R-:W-:-:S01]  /*37b0*/  FFMA R31, R31, UR12, -R41 ;  /* 0x0000000c1f1f7c23 */ /* 0x000fc20008000829 */
[----:B------:R-:W-:Y:S01]  /*37c0*/  @!P4 FMUL R53, R53, 0.5 ;  /* 0x3f0000003535c820 */ /* 0x000fe20000400000 */
[----:B------:R-:W-:-:S01]  /*37d0*/  FFMA R27, R27, UR12, -R41 ;  /* 0x0000000c1b1b7c23 */ /* 0x000fc20008000829 */
[----:B------:R-:W-:Y:S01]  /*37e0*/  @!P5 FMUL R48, R48, 0.5 ;  /* 0x3f0000003030d820 */ /* 0x000fe20000400000 */
[----:B--2---:R-:W-:-:S01]  /*37f0*/  FFMA R52, R38, UR12, -R41 ;  /* 0x0000000c26347c23 */ /* 0x004fc20008000829 */
[----:B------:R-:W1:Y:S01]  /*3800*/  MUFU.EX2 R22, R53 ;  /* 0x0000003500167308 */ /* 0x000e620000000800 */
[----:B------:R-:W-:-:S01]  /*3810*/  FFMA R34, R34, UR12, -R41 ;  /* 0x0000000c22227c23 */ /* 0x000fc20008000829 */
[--C-:B------:R-:W-:Y:S01]  /*3820*/  FFMA R50, R50, UR12, -R41.reuse ;  /* 0x0000000c32327c23 */ /* 0x100fe20008000829 */
[----:B---3--:R-:W-:Y:S01]  /*3830*/  @!P3 FMUL R23, R23, R23 ;  /* 0x000000171717b220 */ /* 0x008fe20000400000 */
[----:B------:R-:W-:Y:S01]  /*3840*/  FSETP.GEU.AND P3, PT, R30, -126, PT ;  /* 0xc2fc00001e00780b */ /* 0x000fe20003f6e000 */
[----:B------:R-:W-:-:S01]  /*3850*/  FFMA R54, R54, UR12, -R41 ;  /* 0x0000000c36367c23 */ /* 0x000fc20008000829 */
[----:B------:R-:W-:Y:S01]  /*3860*/  @!P6 FMUL R49, R49, 0.5 ;  /* 0x3f0000003131e820 */ /* 0x000fe20000400000 */
[----:B------:R-:W-:-:S01]  /*3870*/  FFMA R46, R46, UR12, -R41 ;  /* 0x0000000c2e2e7c23 */ /* 0x000fc20008000829 */
[----:B------:R-:W2:Y:S01]  /*3880*/  MUFU.EX2 R15, R48 ;  /* 0x00000030000f7308 */ /* 0x000ea20000000800 */
[----:B------:R-:W-:-:S01]  /*3890*/  FFMA R51, R51, UR12, -R41 ;  /* 0x0000000c33337c23 */ /* 0x000fc20008000829 */
[--C-:B------:R-:W-:Y:S01]  /*38a0*/  FFMA R43, R43, UR12, -R41.reuse ;  /* 0x0000000c2b2b7c23 */ /* 0x100fe20008000829 */
[----:B------:R-:W-:-:S01]  /*38b0*/  FFMA R47, R47, UR12, -R41 ;  /* 0x0000000c2f2f7c23 */ /* 0x000fc20008000829 */
[----:B------:R-:W-:Y:S01]  /*38c0*/  F2FP.SATFINITE.E4M3.F32.PACK_AB_MERGE_C R13, RZ, R13, RZ ;  /* 0x0000000dff0d723e */ /* 0x000fe200048070ff */
[----:B------:R-:W-:Y:S01]  /*38d0*/  FMUL R40, R40, UR12 ;  /* 0x0000000c28287c20 */ /* 0x000fe20008400000 */
[----:B------:R-:W-:-:S02]  /*38e0*/  F2FP.SATFINITE.E4M3.F32.PACK_AB_MERGE_C R29, RZ, R29, RZ ;  /* 0x0000001dff1d723e */ /* 0x000fc400048070ff */
[----:B------:R-:W3:Y:S01]  /*38f0*/  MUFU.EX2 R20, R49 ;  /* 0x0000003100147308 */ /* 0x000ee20000000800 */
[----:B-1----:R-:W-:Y:S01]  /*3900*/  @!P4 FMUL R22, R22, R22 ;  /* 0x000000161616c220 */ /* 0x002fe20000400000 */
[----:B------:R-:W-:Y:S01]  /*3910*/  FSETP.GEU.AND P4, PT, R31, -126, PT ;  /* 0xc2fc00001f00780b */ /* 0x000fe20003f8e000 */
[----:B------:R-:W-:Y:S01]  /*3920*/  @!P3 FMUL R30, R30, 0.5 ;  /* 0x3f0000001e1eb820 */ /* 0x000fe20000400000 */
[----:B------:R-:W-:Y:S02]  /*3930*/  LOP3.LUT R13, R13, 0xff, RZ, 0xc0, !PT ;  /* 0x000000ff0d0d7812 */ /* 0x000fe400078ec0ff */
[----:B------:R-:W-:Y:S02]  /*3940*/  LOP3.LUT R29, R29, 0xffff, RZ, 0xc0, !PT ;  /* 0x0000ffff1d1d7812 */ /* 0x000fe400078ec0ff */
[----:B------:R1:W4:Y:S01]  /*3950*/  MUFU.EX2 R48, R30 ;  /* 0x0000001e00307308 */ /* 0x0003220000000800 */
[----:B--2---:R-:W-:Y:S01]  /*3960*/  @!P5 FMUL R15, R15, R15 ;  /* 0x0000000f0f0fd220 */ /* 0x004fe20000400000 */
[----:B------:R-:W-:-:S02]  /*3970*/  FSETP.GEU.AND P5, PT, R26, -126, PT ;  /* 0xc2fc00001a00780b */ /* 0x000fc40003fae000 */
[----:B------:R-:W-:-:S03]  /*3980*/  F2FP.SATFINITE.E4M3.F32.PACK_AB_MERGE_C R18, RZ, R18, RZ ;  /* 0x00000012ff12723e */ /* 0x000fc600048070ff */
[----:B------:R-:W-:Y:S01]  /*3990*/  @!P4 FMUL R31, R31, 0.5 ;  /* 0x3f0000001f1fc820 */ /* 0x000fe20000400000 */
[----:B------:R-:W-:Y:S01]  /*39a0*/  LOP3.LUT R18, R18, 0xffff, RZ, 0xc0, !PT ;  /* 0x0000ffff12127812 */ /* 0x000fe200078ec0ff */
[----:B---3--:R-:W-:Y:S01]  /*39b0*/  @!P6 FMUL R20, R20, R20 ;  /* 0x000000141414e220 */ /* 0x008fe20000400000 */
[----:B------:R-:W-:Y:S01]  /*39c0*/  FSETP.GEU.AND P6, PT, R27, -126, PT ;  /* 0xc2fc00001b00780b */ /* 0x000fe20003fce000 */
[----:B------:R-:W2:Y:S01]  /*39d0*/  MUFU.EX2 R49, R31 ;  /* 0x0000001f00317308 */ /* 0x000ea20000000800 */
[----:B-1----:R-:W-:-:S03]  /*39e0*/  FFMA R30, R42, UR12, -R41 ;  /* 0x0000000c2a1e7c23 */ /* 0x002fc60008000829 */
[----:B------:R-:W-:Y:S01]  /*39f0*/  @!P5 FMUL R26, R26, 0.5 ;  /* 0x3f0000001a1ad820 */ /* 0x000fe20000400000 */
[----:B----4-:R-:W-:Y:S01]  /*3a00*/  @!P3 FMUL R48, R48, R48 ;  /* 0x000000303030b220 */ /* 0x010fe20000400000 */
[----:B------:R-:W-:Y:S02]  /*3a10*/  FSETP.GEU.AND P3, PT, R52, -126, PT ;  /* 0xc2fc00003400780b */ /* 0x000fe40003f6e000 */
[----:B------:R1:W3:Y:S04]  /*3a20*/  MUFU.EX2 R44, R26 ;  /* 0x0000001a002c7308 */ /* 0x0002e80000000800 */
[----:B------:R-:W-:-:S04]  /*3a30*/  @!P6 FMUL R27, R27, 0.5 ;  /* 0x3f0000001b1be820 */ /* 0x000fc80000400000 */
[----:B------:R4:W5:Y:S01]  /*3a40*/  MUFU.EX2 R45, R27 ;  /* 0x0000001b002d7308 */ /* 0x0009620000000800 */
[----:B-1----:R-:W-:-:S01]  /*3a50*/  FFMA R26, R35, UR12, -R41 ;  /* 0x0000000c231a7c23 */ /* 0x002fc20008000829 */
[----:B--2---:R-:W-:Y:S01]  /*3a60*/  @!P4 FMUL R49, R49, R49 ;  /* 0x000000313131c220 */ /* 0x004fe20000400000 */
[----:B------:R-:W-:Y:S01]  /*3a70*/  @!P3 FMUL R52, R52, 0.5 ;  /* 0x3f0000003434b820 */ /* 0x000fe20000400000 */
[--C-:B----4-:R-:W-:Y:S01]  /*3a80*/  FFMA R27, R39, UR12, -R41.reuse ;  /* 0x0000000c271b7c23 */ /* 0x110fe20008000829 */
[----:B---3--:R-:W-:Y:S01]  /*3a90*/  @!P5 FMUL R44, R44, R44 ;  /* 0x0000002c2c2cd220 */ /* 0x008fe20000400000 */
[----:B------:R-:W-:Y:S02]  /*3aa0*/  FSETP.GEU.AND P5, PT, R34, -126, PT ;  /* 0xc2fc00002200780b */ /* 0x000fe40003fae000 */
[----:B------:R-:W1:Y:S01]  /*3ab0*/  MUFU.EX2 R39, R52 ;  /* 0x0000003400277308 */ /* 0x000e620000000800 */
[----:B------:R-:W-:-:S01]  /*3ac0*/  FFMA R41, R55, UR12, -R41 ;  /* 0x0000000c37297c23 */ /* 0x000fc20008000829 */
[----:B------:R-:W-:Y:S01]  /*3ad0*/  FSETP.GEU.AND P4, PT, R27, -126, PT ;  /* 0xc2fc00001b00780b */ /* 0x000fe20003f8e000 */
[----:B-----5:R-:W-:Y:S01]  /*3ae0*/  @!P6 FMUL R45, R45, R45 ;  /* 0x0000002d2d2de220 */ /* 0x020fe20000400000 */
[----:B------:R-:W-:-:S07]  /*3af0*/  FSETP.GEU.AND P6, PT, R26, -126, PT ;  /* 0xc2fc00001a00780b */ /* 0x000fce0003fce000 */
[----:B------:R-:W-:-:S04]  /*3b00*/  @!P5 FMUL R34, R34, 0.5 ;  /* 0x3f0000002222d820 */ /* 0x000fc80000400000 */
[----:B------:R-:W-:Y:S01]  /*3b10*/  @!P4 FMUL R27, R27, 0.5 ;  /* 0x3f0000001b1bc820 */ /* 0x000fe20000400000 */
[----:B------:R-:W2:Y:S01]  /*3b20*/  MUFU.EX2 R35, R34 ;  /* 0x0000002200237308 */ /* 0x000ea20000000800 */
[----:B-1----:R-:W-:Y:S01]  /*3b30*/  @!P3 FMUL R39, R39, R39 ;  /* 0x000000272727b220 */ /* 0x002fe20000400000 */
[----:B------:R-:W-:Y:S01]  /*3b40*/  FSETP.GEU.AND P3, PT, R50, -126, PT ;  /* 0xc2fc00003200780b */ /* 0x000fe20003f6e000 */
[----:B------:R-:W-:-:S05]  /*3b50*/  @!P6 FMUL R26, R26, 0.5 ;  /* 0x3f0000001a1ae820 */ /* 0x000fca0000400000 */
[----:B------:R1:W3:Y:S07]  /*3b60*/  MUFU.EX2 R42, R27 ;  /* 0x0000001b002a7308 */ /* 0x0002ee0000000800 */
[----:B------:R-:W-:Y:S01]  /*3b70*/  @!P3 FMUL R50, R50, 0.5 ;  /* 0x3f0000003232b820 */ /* 0x000fe20000400000 */
[----:B------:R4:W5:Y:S01]  /*3b80*/  MUFU.EX2 R38, R26 ;  /* 0x0000001a00267308 */ /* 0x0009620000000800 */
[----:B--2---:R-:W-:Y:S01]  /*3b90*/  @!P5 FMUL R35, R35, R35 ;  /* 0x000000232323d220 */ /* 0x004fe20000400000 */
[----:B------:R-:W-:Y:S01]  /*3ba0*/  FSETP.GEU.AND P5, PT, R30, -126, PT ;  /* 0xc2fc00001e00780b */ /* 0x000fe20003fae000 */
[----:B-1----:R-:W-:-:S01]  /*3bb0*/  FADD R27, R36, R23 ;  /* 0x00000017241b7221 */ /* 0x002fc20000000000 */
[----:B------:R-:W-:-:S02]  /*3bc0*/  F2FP.SATFINITE.E4M3.F32.PACK_AB_MERGE_C R36, RZ, R36, RZ ;  /* 0x00000024ff24723e */ /* 0x000fc400048070ff */
[----:B------:R-:W-:Y:S02]  /*3bd0*/  F2FP.SATFINITE.E4M3.F32.PACK_AB_MERGE_C R23, RZ, R23, RZ ;  /* 0x00000017ff17723e */ /* 0x000fe400048070ff */
[----:B------:R-:W1:Y:S01]  /*3be0*/  MUFU.EX2 R52, R50 ;  /* 0x0000003200347308 */ /* 0x000e620000000800 */
[----:B---3--:R-:W-:Y:S01]  /*3bf0*/  @!P4 FMUL R42, R42, R42 ;  /* 0x0000002a2a2ac220 */ /* 0x008fe20000400000 */
[----:B------:R-:W-:Y:S01]  /*3c00*/  FSETP.GEU.AND P4, PT, R54, -126, PT ;  /* 0xc2fc00003600780b */ /* 0x000fe20003f8e000 */
[----:B----4-:R-:W-:-:S01]  /*3c10*/  FADD R26, R28, R21 ;  /* 0x000000151c1a7221 */ /* 0x010fc20000000000 */
[----:B------:R-:W-:Y:S02]  /*3c20*/  F2FP.SATFINITE.E4M3.F32.PACK_AB_MERGE_C R28, RZ, R28, RZ ;  /* 0x0000001cff1c723e */ /* 0x000fe400048070ff */
[----:B------:R-:W-:Y:S01]  /*3c30*/  F2FP.SATFINITE.E4M3.F32.PACK_AB_MERGE_C R21, RZ, R21, RZ ;  /* 0x00000015ff15723e */ /* 0x000fe200048070ff */
[----:B------:R-:W-:Y:S01]  /*3c40*/  @!P5 FMUL R30, R30, 0.5 ;  /* 0x3f0000001e1ed820 */ /* 0x000fe20000400000 */
[----:B------:R-:W-:-:S01]  /*3c50*/  FADD R34, R26, R27 ;  /* 0x0000001b1a227221 */ /* 0x000fc20000000000 */
[----:B-----5:R-:W-:Y:S01]  /*3c60*/  @!P6 FMUL R38, R38, R38 ;  /* 0x000000262626e220 */ /* 0x020fe20000400000 */
[----:B------:R-:W-:Y:S01]  /*3c70*/  FSETP.GEU.AND P6, PT, R46, -126, PT ;  /* 0xc2fc00002e00780b */ /* 0x000fe20003fce000 */
[----:B------:R2:W3:Y:S01]  /*3c80*/  MUFU.EX2 R53, R30 ;  /* 0x0000001e00357308 */ /* 0x0004e20000000800 */
[----:B------:R-:W-:-:S01]  /*3c90*/  FADD R26, R33, R20 ;  /* 0x00000014211a7221 */ /* 0x000fc20000000000 */
[----:B------:R-:W-:-:S02]  /*3ca0*/  F2FP.SATFINITE.E4M3.F32.PACK_AB_MERGE_C R20, RZ, R20, RZ ;  /* 0x00000014ff14723e */ /* 0x000fc400048070ff */
[----:B------:R-:W-:Y:S01]  /*3cb0*/  @!P4 FMUL R54, R54, 0.5 ;  /* 0x3f0000003636c820 */ /* 0x000fe20000400000 */
[----:B------:R-:W-:Y:S01]  /*3cc0*/  LOP3.LUT R28, R28, 0xff, RZ, 0xc0, !PT ;  /* 0x000000ff1c1c7812 */ /* 0x000fe200078ec0ff */
[----:B-1----:R-:W-:Y:S01]  /*3cd0*/  @!P3 FMUL R52, R52, R52 ;  /* 0x000000343434b220 */ /* 0x002fe20000400000 */
[----:B------:R-:W-:Y:S01]  /*3ce0*/  FSETP.GEU.AND P3, PT, R51, -126, PT ;  /* 0xc2fc00003300780b */ /* 0x000fe20003f6e000 */
[----:B------:R-:W1:Y:S01]  /*3cf0*/  MUFU.EX2 R72, R54 ;  /* 0x0000003600487308 */ /* 0x000e620000000800 */
[----:B--2---:R-:W-:-:S01]  /*3d00*/  FADD R30, R32, R15 ;  /* 0x0000000f201e7221 */ /* 0x004fc20000000000 */
[----:B------:R-:W-:Y:S02]  /*3d10*/  F2FP.SATFINITE.E4M3.F32.PACK_AB_MERGE_C R15, RZ, R15, RZ ;  /* 0x0000000fff0f723e */ /* 0x000fe400048070ff */
[----:B------:R-:W-:Y:S01]  /*3d20*/  @!P6 FMUL R46, R46, 0.5 ;  /* 0x3f0000002e2ee820 */ /* 0x000fe20000400000 */
[----:B------:R-:W-:Y:S01]  /*3d30*/  FADD R31, R17, R30 ;  /* 0x0000001e111f7221 */ /* 0x000fe20000000000 */
[----:B------:R-:W-:-:S01]  /*3d40*/  FADD R17, R25, R16 ;  /* 0x0000001019117221 */ /* 0x000fc20000000000 */
[----:B------:R-:W-:Y:S01]  /*3d50*/  FADD R30, R37, R22 ;  /* 0x00000016251e7221 */ /* 0x000fe20000000000 */
[----:B------:R-:W2:Y:S01]  /*3d60*/  MUFU.EX2 R73, R46 ;  /* 0x0000002e00497308 */ /* 0x000ea20000000800 */
[----:B---3--:R-:W-:Y:S01]  /*3d70*/  @!P5 FMUL R53, R53, R53 ;  /* 0x000000353535d220 */ /* 0x008fe20000400000 */
[----:B------:R-:W-:Y:S01]  /*3d80*/  FSETP.GEU.AND P5, PT, R43, -126, PT ;  /* 0xc2fc00002b00780b */ /* 0x000fe20003fae000 */
[----:B------:R-:W-:-:S01]  /*3d90*/  FADD R17, R17, R26 ;  /* 0x0000001a11117221 */ /* 0x000fc20000000000 */
[----:B------:R-:W-:Y:S01]  /*3da0*/  @!P3 FMUL R51, R51, 0.5 ;  /* 0x3f0000003333b820 */ /* 0x000fe20000400000 */
[----:B------:R-:W-:-:S01]  /*3db0*/  FADD R30, R19, R30 ;  /* 0x0000001e131e7221 */ /* 0x000fc20000000000 */
[----:B------:R-:W-:Y:S01]  /*3dc0*/  F2FP.SATFINITE.E4M3.F32.PACK_AB_MERGE_C R16, RZ, R16, RZ ;  /* 0x00000010ff10723e */ /* 0x000fe200048070ff */
[----:B------:R-:W-:-:S01]  /*3dd0*/  FADD R27, R44, R53 ;  /* 0x000000352c1b7221 */ /* 0x000fc20000000000 */
[----:B------:R-:W-:Y:S01]  /*3de0*/  F2FP.SATFINITE.E4M3.F32.PACK_AB_MERGE_C R44, RZ, R44, RZ ;  /* 0x0000002cff2c723e */ /* 0x000fe200048070ff */
[----:B-1----:R-:W-:Y:S01]  /*3df0*/  @!P4 FMUL R72, R72, R72 ;  /* 0x000000484848c220 */ /* 0x002fe20000400000 */
[----:B------:R-:W-:Y:S01]  /*3e00*/  FSETP.GEU.AND P4, PT, R41, -126, PT ;  /* 0xc2fc00002900780b */ /* 0x000fe20003f8e000 */
[----:B------:R-:W1:Y:S01]  /*3e10*/  MUFU.EX2 R51, R51 ;  /* 0x0000003300337308 */ /* 0x000e620000000800 */
[----:B------:R-:W-:Y:S01]  /*3e20*/  LOP3.LUT R16, R16, 0xffff, RZ, 0xc0, !PT ;  /* 0x0000ffff10107812 */ /* 0x000fe200078ec0ff */
[----:B------:R-:W-:Y:S01]  /*3e30*/  FADD R74, R39, R72 ;  /* 0x00000048274a7221 */ /* 0x000fe20000000000 */
[----:B------:R-:W-:-:S01]  /*3e40*/  FADD R30, R17, R30 ;  /* 0x0000001e111e7221 */ /* 0x000fc20000000000 */
[----:B------:R-:W-:Y:S01]  /*3e50*/  @!P5 FMUL R43, R43, 0.5 ;  /* 0x3f0000002b2bd820 */ /* 0x000fe20000400000 */
[----:B------:R-:W-:Y:S01]  /*3e60*/  PRMT R17, R16, 0x7604, R13 ;  /* 0x0000760410117816 */ /* 0x000fe2000000000d */
[----:B--2---:R-:W-:Y:S01]  /*3e70*/  @!P6 FMUL R73, R73, R73 ;  /* 0x000000494949e220 */ /* 0x004fe20000400000 */
[----:B------:R-:W-:Y:S01]  /*3e80*/  FSETP.GEU.AND P6, PT, R47, -126, PT ;  /* 0xc2fc00002f00780b */ /* 0x000fe20003fce000 */
[----:B------:R2:W3:Y:S01]  /*3e90*/  MUFU.EX2 R46, R43 ;  /* 0x0000002b002e7308 */ /* 0x0004e20000000800 */
[----:B------:R-:W-:Y:S01]  /*3ea0*/  IMAD.U32 R13, R44, 0x10000, RZ ;  /* 0x000100002c0d7824 */ /* 0x000fe200078e00ff */
[----:B------:R-:W-:Y:S01]  /*3eb0*/  LOP3.LUT R15, R15, 0xff, RZ, 0xc0, !PT ;  /* 0x000000ff0f0f7812 */ /* 0x000fe200078ec0ff */
[----:B------:R-:W-:-:S01]  /*3ec0*/  FADD R54, R35, R52 ;  /* 0x0000003423367221 */ /* 0x000fc20000000000 */
[----:B------:R-:W-:Y:S01]  /*3ed0*/  @!P4 FMUL R41, R41, 0.5 ;  /* 0x3f0000002929c820 */ /* 0x000fe20000400000 */
[----:B------:R-:W-:Y:S01]  /*3ee0*/  LOP3.LUT R20, R20, 0xffff, RZ, 0xc0, !PT ;  /* 0x0000ffff14147812 */ /* 0x000fe200078ec0ff */
[----:B------:R-:W-:Y:S01]  /*3ef0*/  FADD R31, R31, R34 ;  /* 0x000000221f1f7221 */ /* 0x000fe20000000000 */
[----:B------:R-:W-:Y:S01]  /*3f00*/  PRMT R28, R29, 0x7604, R28 ;  /* 0x000076041d1c7816 */ /* 0x000fe2000000001c */
[----:B------:R-:W-:Y:S01]  /*3f10*/  FADD R27, R27, R54 ;  /* 0x000000361b1b7221 */ /* 0x000fe20000000000 */
[----:B-1----:R-:W-:Y:S01]  /*3f20*/  @!P3 FMUL R51, R51, R51 ;  /* 0x000000333333b220 */ /* 0x002fe20000400000 */
[----:B------:R-:W1:Y:S01]  /*3f30*/  MUFU.EX2 R41, R41 ;  /* 0x0000002900297308 */ /* 0x000e620000000800 */
[----:B------:R-:W-:Y:S01]  /*3f40*/  FSETP.GEU.AND P3, PT, R14, -126, PT ;  /* 0xc2fc00000e00780b */ /* 0x000fe20003f6e000 */
[----:B------:R-:W-:Y:S01]  /*3f50*/  @!P6 FMUL R47, R47, 0.5 ;  /* 0x3f0000002f2fe820 */ /* 0x000fe20000400000 */
[----:B--2---:R-:W-:-:S01]  /*3f60*/  FADD R43, R48, R73 ;  /* 0x00000049302b7221 */ /* 0x004fc20000000000 */
[----:B------:R-:W-:Y:S01]  /*3f70*/  FADD R26, R38, R51 ;  /* 0x00000033261a7221 */ /* 0x000fe20000000000 */
[----:B------:R-:W-:Y:S01]  /*3f80*/  F2FP.SATFINITE.E4M3.F32.PACK_AB_MERGE_C R48, RZ, R48, RZ ;  /* 0x00000030ff30723e */ /* 0x000fe200048070ff */
[----:B------:R-:W-:Y:S01]  /*3f90*/  FADD R31, R31, R30 ;  /* 0x0000001e1f1f7221 */ /* 0x000fe20000000000 */
[----:B---3--:R-:W-:Y:S01]  /*3fa0*/  @!P5 FMUL R46, R46, R46 ;  /* 0x0000002e2e2ed220 */ /* 0x008fe20000400000 */
[----:B------:R2:W3:Y:S01]  /*3fb0*/  MUFU.EX2 R50, R47 ;  /* 0x0000002f00327308 */ /* 0x0004e20000000800 */
[----:B------:R-:W-:-:S01]  /*3fc0*/  FADD R74, R43, R74 ;  /* 0x0000004a2b4a7221 */ /* 0x000fc20000000000 */
[----:B------:R-:W-:Y:S01]  /*3fd0*/  F2FP.SATFINITE.E4M3.F32.PACK_AB_MERGE_C R43, RZ, R24, RZ ;  /* 0x00000018ff2b723e */ /* 0x000fe200048070ff */
[----:B------:R-:W-:-:S01]  /*3fe0*/  FADD R19, R45, R46 ;  /* 0x0000002e2d137221 */ /* 0x000fc20000000000 */
[----:B------:R-:W-:Y:S01]  /*3ff0*/  F2FP.SATFINITE.E4M3.F32.PACK_AB_MERGE_C R45, RZ, R45, RZ ;  /* 0x0000002dff2d723e */ /* 0x000fe200048070ff */
[----:B------:R-:W-:-:S01]  /*4000*/  FADD R27, R27, R74 ;  /* 0x0000004a1b1b7221 */ /* 0x000fc20000000000 */
[----:B------:R-:W-:Y:S01]  /*4010*/  LOP3.LUT R43, R43, 0xff, RZ, 0xc0, !PT ;  /* 0x000000ff2b2b7812 */ /* 0x000fe200078ec0ff */
[----:B------:R-:W-:-:S01]  /*4020*/  FADD R19, R19, R26 ;  /* 0x0000001a13137221 */ /* 0x000fc20000000000 */
[----:B------:R-:W-:Y:S01]  /*4030*/  @!P3 FMUL R14, R14, 0.5 ;  /* 0x3f0000000e0eb820 */ /* 0x000fe20000400000 */
[----:B-1----:R-:W-:Y:S01]  /*4040*/  @!P4 FMUL R41, R41, R41 ;  /* 0x000000292929c220 */ /* 0x002fe20000400000 */
[----:B--2---:R-:W-:-:S02]  /*4050*/  F2FP.SATFINITE.E4M3.F32.PACK_AB_MERGE_C R47, RZ, R25, RZ ;  /* 0x00000019ff2f723e */ /* 0x004fc400048070ff */
[----:B------:R-:W-:Y:S01]  /*4060*/  LOP3.LUT R45, R45, 0xffff, RZ, 0xc0, !PT ;  /* 0x0000ffff2d2d7812 */ /* 0x000fe200078ec0ff */
[----:B------:R-:W-:Y:S01]  /*4070*/  FADD R25, R42, R41 ;  /* 0x000000292a197221 */ /* 0x000fe20000000000 */
[----:B------:R-:W-:Y:S01]  /*4080*/  LOP3.LUT R26, R47, 0xffff, RZ, 0xc0, !PT ;  /* 0x0000ffff2f1a7812 */ /* 0x000fe200078ec0ff */
[----:B------:R1:W2:Y:S01]  /*4090*/  MUFU.EX2 R16, R14 ;  /* 0x0000000e00107308 */ /* 0x0002a20000000800 */
[----:B------:R-:W-:Y:S01]  /*40a0*/  LOP3.LUT R21, R21, 0xff, RZ, 0xc0, !PT ;  /* 0x000000ff15157812 */ /* 0x000fe200078ec0ff */
[----:B---3--:R-:W-:Y:S01]  /*40b0*/  @!P6 FMUL R50, R50, R50 ;  /* 0x000000323232e220 */ /* 0x008fe20000400000 */
[----:B------:R-:W-:Y:S02]  /*40c0*/  PRMT R26, R26, 0x7604, R43 ;  /* 0x000076041a1a7816 */ /* 0x000fe4000000002b */
[----:B------:R-:W-:Y:S01]  /*40d0*/  F2FP.SATFINITE.E4M3.F32.PACK_AB_MERGE_C R53, RZ, R53, RZ ;  /* 0x00000035ff35723e */ /* 0x000fe200048070ff */
[----:B------:R-:W-:-:S01]  /*40e0*/  FADD R24, R49, R50 ;  /* 0x0000003231187221 */ /* 0x000fc20000000000 */
[----:B------:R-:W-:Y:S01]  /*40f0*/  F2FP.SATFINITE.E4M3.F32.PACK_AB_MERGE_C R49, RZ, R49, RZ ;  /* 0x00000031ff31723e */ /* 0x000fe200048070ff */
[----:B-1----:R-:W-:-:S02]  /*4100*/  IMAD.SHL.U32 R14, R45, 0x1000000, RZ ;  /* 0x010000002d0e7824 */ /* 0x002fc400078e00ff */
[----:B------:R-:W-:Y:S01]  /*4110*/  FADD R24, R24, R25 ;  /* 0x0000001918187221 */ /* 0x000fe20000000000 */
[----:B------:R-:W-:Y:S02]  /*4120*/  LOP3.LUT R13, R26, 0xff0000, R13, 0xf8, !PT ;  /* 0x00ff00001a0d7812 */ /* 0x000fe400078ef80d */
[----:B------:R-:W-:Y:S01]  /*4130*/  LOP3.LUT R49, R49, 0xffff, RZ, 0xc0, !PT ;  /* 0x0000ffff31317812 */ /* 0x000fe200078ec0ff */
[----:B------:R-:W-:-:S01]  /*4140*/  FADD R24, R19, R24 ;  /* 0x0000001813187221 */ /* 0x000fc20000000000 */
[----:B------:R-:W-:Y:S01]  /*4150*/  PRMT R19, R20, 0x7604, R15 ;  /* 0x0000760414137816 */ /* 0x000fe2000000000f */
[----:B------:R-:W-:Y:S01]  /*4160*/  IMAD.U32 R15, R48, 0x10000, RZ ;  /* 0x00010000300f7824 */ /* 0x000fe200078e00ff */
[----:B------:R-:W-:Y:S01]  /*4170*/  F2FP.SATFINITE.E4M3.F32.PACK_AB_MERGE_C R46, RZ, R46, RZ ;  /* 0x0000002eff2e723e */ /* 0x000fe200048070ff */
[----:B------:R-:W-:-:S01]  /*4180*/  FADD R24, R27, R24 ;  /* 0x000000181b187221 */ /* 0x000fc20000000000 */
[----:B------:R-:W-:Y:S01]  /*4190*/  LOP3.LUT R13, R13, R14, RZ, 0xfc, !PT ;  /* 0x0000000e0d0d7212 */ /* 0x000fe200078efcff */
[----:B------:R-:W-:Y:S01]  /*41a0*/  IMAD.SHL.U32 R14, R49, 0x1000000, RZ ;  /* 0x01000000310e7824 */ /* 0x000fe200078e00ff */
[----:B------:R-:W-:Y:S01]  /*41b0*/  F2FP.SATFINITE.E4M3.F32.PACK_AB_MERGE_C R37, RZ, R37, RZ ;  /* 0x00000025ff25723e */ /* 0x000fe200048070ff */
[----:B--2---:R-:W-:Y:S01]  /*41c0*/  @!P3 FMUL R16, R16, R16 ;  /* 0x000000101010b220 */ /* 0x004fe20000400000 */
[----:B------:R-:W-:-:S02]  /*41d0*/  F2FP.SATFINITE.E4M3.F32.PACK_AB_MERGE_C R52, RZ, R52, RZ ;  /* 0x00000034ff34723e */ /* 0x000fc400048070ff */
[----:B------:R-:W-:Y:S01]  /*41e0*/  PRMT R21, R18, 0x7604, R21 ;  /* 0x0000760412157816 */ /* 0x000fe20000000015 */
[----:B------:R-:W-:Y:S01]  /*41f0*/  IMAD.U32 R18, R53, 0x10000, RZ ;  /* 0x0001000035127824 */ /* 0x000fe200078e00ff */
[----:B------:R-:W-:Y:S01]  /*4200*/  LOP3.LUT R15, R28, 0xff0000, R15, 0xf8, !PT ;  /* 0x00ff00001c0f7812 */ /* 0x000fe200078ef80f */
[----:B------:R-:W-:Y:S01]  /*4210*/  IMAD.U32 R52, R52, 0x10000, RZ ;  /* 0x0001000034347824 */ /* 0x000fe200078e00ff */
[----:B------:R-:W-:Y:S01]  /*4220*/  LOP3.LUT R46, R46, 0xffff, RZ, 0xc0, !PT ;  /* 0x0000ffff2e2e7812 */ /* 0x000fe200078ec0ff */
[----:B------:R-:W-:Y:S01]  /*4230*/  FFMA R11, R16, R11, R31 ;  /* 0x0000000b100b7223 */ /* 0x000fe2000000001f */
[----:B------:R-:W-:Y:S01]  /*4240*/  F2FP.SATFINITE.E4M3.F32.PACK_AB_MERGE_C R39, RZ, R39, RZ ;  /* 0x00000027ff27723e */ /* 0x000fe200048070ff */
[----:B------:R-:W-:Y:S01]  /*4250*/  FMUL R56, R56, R16 ;  /* 0x0000001038387220 */ /* 0x000fe20000400000 */
[----:B------:R-:W-:Y:S01]  /*4260*/  F2FP.SATFINITE.E4M3.F32.PACK_AB_MERGE_C R42, RZ, R42, RZ ;  /* 0x0000002aff2a723e */ /* 0x000fe200048070ff */
[----:B------:R-:W-:Y:S01]  /*4270*/  FMUL R57, R57, R16 ;  /* 0x0000001039397220 */ /* 0x000fe20000400000 */
[----:B------:R-:W-:Y:S01]  /*4280*/  F2FP.SATFINITE.E4M3.F32.PACK_AB_MERGE_C R73, RZ, R73, RZ ;  /* 0x00000049ff49723e */ /* 0x000fe200048070ff */
[----:B------:R-:W-:Y:S01]  /*4290*/  IMAD.U32 R39, R39, 0x10000, RZ ;  /* 0x0001000027277824 */ /* 0x000fe200078e00ff */
[----:B------:R-:W-:Y:S01]  /*42a0*/  F2FP.SATFINITE.E4M3.F32.PACK_AB_MERGE_C R50, RZ, R50, RZ ;  /* 0x00000032ff32723e */ /* 0x000fe200048070ff */
[-C--:B------:R-:W-:Y:S01]  /*42b0*/  FMUL R60, R60, R16.reuse ;  /* 0x000000103c3c7220 */ /* 0x080fe20000400000 */
[----:B------:R-:W-:Y:S01]  /*42c0*/  LOP3.LUT R36, R36, 0xff, RZ, 0xc0, !PT ;  /* 0x000000ff24247812 */ /* 0x000fe200078ec0ff */
[----:B------:R-:W-:Y:S01]  /*42d0*/  IMAD.U32 R20, R73, 0x10000, RZ ;  /* 0x0001000049147824 */ /* 0x000fe200078e00ff */
[----:B------:R-:W-:Y:S01]  /*42e0*/  LOP3.LUT R37, R37, 0xffff, RZ, 0xc0, !PT ;  /* 0x0000ffff25257812 */ /* 0x000fe200078ec0ff */
[----:B------:R-:W-:Y:S01]  /*42f0*/  FMUL R61, R61, R16 ;  /* 0x000000103d3d7220 */ /* 0x000fe20000400000 */
[----:B------:R-:W-:Y:S01]  /*4300*/  F2FP.SATFINITE.E4M3.F32.PACK_AB_MERGE_C R22, RZ, R22, RZ ;  /* 0x00000016ff16723e */ /* 0x000fe200048070ff */
[----:B------:R-:W-:Y:S01]  /*4310*/  FMUL R64, R64, R16 ;  /* 0x0000001040407220 */ /* 0x000fe20000400000 */
[----:B------:R-:W-:Y:S01]  /*4320*/  LOP3.LUT R14, R15, R14, RZ, 0xfc, !PT ;  /* 0x0000000e0f0e7212 */ /* 0x000fe200078efcff */
[----:B------:R-:W-:Y:S01]  /*4330*/  IMAD.SHL.U32 R15, R46, 0x1000000, RZ ;  /* 0x010000002e0f7824 */ /* 0x000fe200078e00ff */
[----:B------:R-:W-:Y:S01]  /*4340*/  LOP3.LUT R42, R42, 0xffff, RZ, 0xc0, !PT ;  /* 0x0000ffff2a2a7812 */ /* 0x000fe200078ec0ff */
[----:B------:R-:W-:Y:S01]  /*4350*/  FMUL R65, R65, R16 ;  /* 0x0000001041417220 */ /* 0x000fe20000400000 */
[----:B------:R-:W-:Y:S01]  /*4360*/  F2FP.SATFINITE.E4M3.F32.PACK_AB_MERGE_C R32, RZ, R32, RZ ;  /* 0x00000020ff20723e */ /* 0x000fe200048070ff */
[-C--:B------:R-:W-:Y:S01]  /*4370*/  FMUL R68, R68, R16.reuse ;  /* 0x0000001044447220 */ /* 0x080fe20000400000 */
[----:B------:R-:W-:Y:S01]  /*4380*/  F2FP.SATFINITE.E4M3.F32.PACK_AB_MERGE_C R33, RZ, R33, RZ ;  /* 0x00000021ff21723e */ /* 0x000fe200048070ff */
[----:B------:R-:W-:Y:S01]  /*4390*/  FMUL R69, R69, R16 ;  /* 0x0000001045457220 */ /* 0x000fe20000400000 */
[----:B------:R-:W-:-:S02]  /*43a0*/  LOP3.LUT R18, R17, 0xff0000, R18, 0xf8, !PT ;  /* 0x00ff000011127812 */ /* 0x000fc400078ef812 */
[----:B------:R-:W-:Y:S02]  /*43b0*/  F2FP.SATFINITE.E4M3.F32.PACK_AB_MERGE_C R72, RZ, R72, RZ ;  /* 0x00000048ff48723e */ /* 0x000fe400048070ff */
[----:B------:R-:W-:Y:S02]  /*43c0*/  LOP3.LUT R50, R50, 0xffff, RZ, 0xc0, !PT ;  /* 0x0000ffff32327812 */ /* 0x000fe400078ec0ff */
[----:B------:R-:W-:Y:S01]  /*43d0*/  PRMT R36, R37, 0x7604, R36 ;  /* 0x0000760425247816 */ /* 0x000fe20000000024 */
[----:B------:R-:W-:Y:S01]  /*43e0*/  IMAD.U32 R17, R72, 0x10000, RZ ;  /* 0x0001000048117824 */ /* 0x000fe200078e00ff */
[----:B------:R-:W-:Y:S02]  /*43f0*/  F2FP.SATFINITE.E4M3.F32.PACK_AB_MERGE_C R51, RZ, R51, RZ ;  /* 0x00000033ff33723e */ /* 0x000fe400048070ff */
[----:B------:R-:W-:Y:S02]  /*4400*/  F2FP.SATFINITE.E4M3.F32.PACK_AB_MERGE_C R41, RZ, R41, RZ ;  /* 0x00000029ff29723e */ /* 0x000fe400048070ff */
[----:B------:R-:W-:-:S02]  /*4410*/  LOP3.LUT R23, R23, 0xff, RZ, 0xc0, !PT ;  /* 0x000000ff17177812 */ /* 0x000fc400078ec0ff */
[----:B------:R-:W-:Y:S02]  /*4420*/  LOP3.LUT R22, R22, 0xffff, RZ, 0xc0, !PT ;  /* 0x0000ffff16167812 */ /* 0x000fe400078ec0ff */
[----:B------:R-:W-:Y:S02]  /*4430*/  F2FP.SATFINITE.E4M3.F32.PACK_AB_MERGE_C R35, RZ, R35, RZ ;  /* 0x00000023ff23723e */ /* 0x000fe400048070ff */
[----:B------:R-:W-:Y:S02]  /*4440*/  F2FP.SATFINITE.E4M3.F32.PACK_AB_MERGE_C R38, RZ, R38, RZ ;  /* 0x00000026ff26723e */ /* 0x000fe400048070ff */
[----:B------:R-:W-:Y:S01]  /*4450*/  LOP3.LUT R52, R19, 0xff0000, R52, 0xf8, !PT ;  /* 0x00ff000013347812 */ /* 0x000fe200078ef834 */
[----:B------:R-:W-:Y:S01]  /*4460*/  IMAD.SHL.U32 R19, R42, 0x1000000, RZ ;  /* 0x010000002a137824 */ /* 0x000fe200078e00ff */
[----:B------:R-:W-:Y:S01]  /*4470*/  LOP3.LUT R32, R32, 0xff, RZ, 0xc0, !PT ;  /* 0x000000ff20207812 */ /* 0x000fe200078ec0ff */
[----:B------:R-:W-:Y:S01]  /*4480*/  IMAD.U32 R35, R35, 0x10000, RZ ;  /* 0x0001000023237824 */ /* 0x000fe200078e00ff */
[----:B------:R-:W-:-:S02]  /*4490*/  LOP3.LUT R33, R33, 0xffff, RZ, 0xc0, !PT ;  /* 0x0000ffff21217812 */ /* 0x000fc400078ec0ff */
[----:B------:R-:W-:Y:S01]  /*44a0*/  LOP3.LUT R18, R18, R15, RZ, 0xfc, !PT ;  /* 0x0000000f12127212 */ /* 0x000fe200078efcff */
[----:B------:R-:W-:Y:S01]  /*44b0*/  IMAD.SHL.U32 R15, R50, 0x1000000, RZ ;  /* 0x01000000320f7824 */ /* 0x000fe200078e00ff */
[----:B------:R-:W-:Y:S02]  /*44c0*/  LOP3.LUT R36, R36, 0xff0000, R39, 0xf8, !PT ;  /* 0x00ff000024247812 */ /* 0x000fe400078ef827 */
[----:B------:R-:W-:Y:S02]  /*44d0*/  LOP3.LUT R51, R51, 0xffff, RZ, 0xc0, !PT ;  /* 0x0000ffff33337812 */ /* 0x000fe400078ec0ff */
[----:B------:R-:W-:Y:S02]  /*44e0*/  LOP3.LUT R41, R41, 0xffff, RZ, 0xc0, !PT ;  /* 0x0000ffff29297812 */ /* 0x000fe400078ec0ff */
[----:B------:R-:W-:Y:S01]  /*44f0*/  PRMT R22, R22, 0x7604, R23 ;  /* 0x0000760416167816 */ /* 0x000fe20000000017 */
[----:B------:R-:W-:Y:S01]  /*4500*/  IMAD.SHL.U32 R51, R51, 0x1000000, RZ ;  /* 0x0100000033337824 */ /* 0x000fe200078e00ff */
[----:B------:R-:W-:Y:S01]  /*4510*/  LOP3.LUT R20, R21, 0xff0000, R20, 0xf8, !PT ;  /* 0x00ff000015147812 */ /* 0x000fe200078ef814 */
[----:B------:R-:W-:Y:S01]  /*4520*/  IMAD.SHL.U32 R41, R41, 0x1000000, RZ ;  /* 0x0100000029297824 */ /* 0x000fe200078e00ff */
[----:B------:R-:W-:Y:S01]  /*4530*/  LOP3.LUT R38, R38, 0xffff, RZ, 0xc0, !PT ;  /* 0x0000ffff26267812 */ /* 0x000fe200078ec0ff */
[----:B------:R-:W-:Y:S01]  /*4540*/  IMAD.MOV.U32 R23, RZ, RZ, 0x2130 ;  /* 0x00002130ff177424 */ /* 0x000fe200078e00ff */
[----:B------:R-:W-:-:S02]  /*4550*/  PRMT R32, R33, 0x7604, R32 ;  /* 0x0000760421207816 */ /* 0x000fc40000000020 */
[----:B------:R-:W-:Y:S02]  /*4560*/  LOP3.LUT R36, R36, R19, RZ, 0xfc, !PT ;  /* 0x0000001324247212 */ /* 0x000fe400078efcff */
[----:B------:R-:W-:Y:S01]  /*4570*/  LOP3.LUT R22, R22, 0xff0000, R17, 0xf8, !PT ;  /* 0x00ff000016167812 */ /* 0x000fe200078ef811 */
[----:B------:R-:W-:Y:S01]  /*4580*/  IMAD.SHL.U32 R17, R38, 0x1000000, RZ ;  /* 0x0100000026117824 */ /* 0x000fe200078e00ff */
[----:B------:R-:W-:Y:S02]  /*4590*/  LOP3.LUT R19, R20, R15, RZ, 0xfc, !PT ;  /* 0x0000000f14137212 */ /* 0x000fe400078efcff */
[----:B------:R-:W-:Y:S02]  /*45a0*/  SEL R20, R14, R13, P2 ;  /* 0x0000000d0e147207 */ /* 0x000fe40001000000 */
[----:B------:R-:W-:Y:S01]  /*45b0*/  SEL R21, R13, R14, P2 ;  /* 0x0000000e0d157207 */ /* 0x000fe20001000000 */
[----:B------:R-:W-:Y:S01]  /*45c0*/  IMAD.MOV.U32 R13, RZ, RZ, 0x3021 ;  /* 0x00003021ff0d7424 */ /* 0x000fe200078e00ff */
[----:B------:R-:W-:-:S02]  /*45d0*/  LOP3.LUT R32, R32, 0xff0000, R35, 0xf8, !PT ;  /* 0x00ff000020207812 */ /* 0x000fc400078ef823 */
[----:B------:R-:W-:Y:S02]  /*45e0*/  FSETP.GEU.AND P4, PT, R40, -126, PT ;  /* 0xc2fc00002800780b */ /* 0x000fe40003f8e000 */
[----:B------:R-:W-:Y:S02]  /*45f0*/  LOP3.LUT R51, R52, R51, RZ, 0xfc, !PT ;  /* 0x0000003334337212 */ /* 0x000fe400078efcff */
[----:B------:R-:W-:Y:S02]  /*4600*/  LOP3.LUT R22, R22, R41, RZ, 0xfc, !PT ;  /* 0x0000002916167212 */ /* 0x000fe400078efcff */
[----:B------:R-:W-:Y:S02]  /*4610*/  LOP3.LUT R17, R32, R17, RZ, 0xfc, !PT ;  /* 0x0000001120117212 */ /* 0x000fe400078efcff */
[-C--:B------:R-:W-:Y:S02]  /*4620*/  SHF.R.U32.HI R13, RZ, R0.reuse, R13 ;  /* 0x00000000ff0d7219 */ /* 0x080fe4000001160d */
[----:B------:R-:W-:-:S02]  /*4630*/  SHF.R.U32.HI R14, RZ, R0, R23 ;  /* 0x00000000ff0e7219 */ /* 0x000fc40000011617 */
[----:B------:R-:W-:Y:S01]  /*4640*/  SEL R28, R19, R18, P2 ;  /* 0x00000012131c7207 */ /* 0x000fe20001000000 */
[----:B------:R-:W-:Y:S01]  /*4650*/  @!P4 FMUL R40, R40, 0.5 ;  /* 0x3f0000002828c820 */ /* 0x000fe20000400000 */
[----:B------:R-:W-:Y:S02]  /*4660*/  SEL R19, R18, R19, P2 ;  /* 0x0000001312137207 */ /* 0x000fe40001000000 */
[----:B------:R-:W-:Y:S01]  /*4670*/  SEL R18, R22, R51, P2 ;  /* 0x0000003316127207 */ /* 0x000fe20001000000 */
[----:B------:R-:W1:Y:S01]  /*4680*/  MUFU.EX2 R15, R40 ;  /* 0x00000028000f7308 */ /* 0x000e620000000800 */
[----:B------:R-:W-:Y:S02]  /*4690*/  SEL R26, R36, R17, P2 ;  /* 0x00000011241a7207 */ /* 0x000fe40001000000 */
[----:B------:R-:W-:Y:S02]  /*46a0*/  SEL R51, R51, R22, P2 ;  /* 0x0000001633337207 */ /* 0x000fe40001000000 */
[----:B------:R-:W-:-:S02]  /*46b0*/  SEL R17, R17, R36, P2 ;  /* 0x0000002411117207 */ /* 0x000fc40001000000 */
[----:B------:R-:W-:Y:S02]  /*46c0*/  LOP3.LUT R13, R13, 0xf, RZ, 0xc0, !PT ;  /* 0x0000000f0d0d7812 */ /* 0x000fe400078ec0ff */
[----:B------:R-:W-:Y:S02]  /*46d0*/  LOP3.LUT R14, R14, 0xf, RZ, 0xc0, !PT ;  /* 0x0000000f0e0e7812 */ /* 0x000fe400078ec0ff */
[----:B------:R-:W-:Y:S01]  /*46e0*/  SHF.L.U32 R23, R4, 0x1f, RZ ;  /* 0x0000001f04177819 */ /* 0x000fe200000006ff */
[----:B------:R-:W-:Y:S03]  /*46f0*/  SHFL.IDX PT, R18, R18, R13, 0x1c1f ;  /* 0x001c1f0d12127589 */ /* 0x000fe600000e0000 */
[----:B------:R2:W3:Y:S01]  /*4700*/  SYNCS.PHASECHK.TRANS64.TRYWAIT P3, [UR6+0x3800], R23 ;  /* 0x00380017ff0075a7 */ /* 0x0004e20008060146 */
[----:B------:R-:W4:Y:S01]  /*4710*/  SHFL.IDX PT, R51, R51, R14, 0x1c1f ;  /* 0x001c1f0e33337589 */ /* 0x000f2200000e0000 */
[----:B-1----:R-:W-:-:S03]  /*4720*/  @!P4 FMUL R15, R15, R15 ;  /* 0x0000000f0f0fc220 */ /* 0x002fc60000400000 */
[----:B------:R-:W-:Y:S01]  /*4730*/  SHFL.IDX PT, R20, R20, R13, 0x1c1f ;  /* 0x001c1f0d14147589 */ /* 0x000fe200000e0000 */
[----:B------:R-:W-:-:S01]  /*4740*/  FFMA R12, R15, R12, R24 ;  /* 0x0000000c0f0c7223 */ /* 0x000fc20000000018 */
[-C--:B------:R-:W-:Y:S01]  /*4750*/  FMUL R58, R58, R15.reuse ;  /* 0x0000000f3a3a7220 */ /* 0x080fe20000400000 */
[-C--:B------:R-:W-:Y:S01]  /*4760*/  FMUL R59, R59, R15.reuse ;  /* 0x0000000f3b3b7220 */ /* 0x080fe20000400000 */
[----:B------:R-:W1:Y:S01]  /*4770*/  SHFL.IDX PT, R21, R21, R14, 0x1c1f ;  /* 0x001c1f0e15157589 */ /* 0x000e6200000e0000 */
[-C--:B------:R-:W-:Y:S01]  /*4780*/  FMUL R62, R62, R15.reuse ;  /* 0x0000000f3e3e7220 */ /* 0x080fe20000400000 */
[-C--:B------:R-:W-:Y:S01]  /*4790*/  FMUL R63, R63, R15.reuse ;  /* 0x0000000f3f3f7220 */ /* 0x080fe20000400000 */
[-C--:B------:R-:W-:Y:S01]  /*47a0*/  FMUL R66, R66, R15.reuse ;  /* 0x0000000f42427220 */ /* 0x080fe20000400000 */
[----:B------:R-:W-:Y:S01]  /*47b0*/  SHFL.IDX PT, R26, R26, R13, 0x1c1f ;  /* 0x001c1f0d1a1a7589 */ /* 0x000fe200000e0000 */
[-C--:B------:R-:W-:Y:S01]  /*47c0*/  FMUL R67, R67, R15.reuse ;  /* 0x0000000f43437220 */ /* 0x080fe20000400000 */
[-C--:B------:R-:W-:Y:S01]  /*47d0*/  FMUL R70, R70, R15.reuse ;  /* 0x0000000f46467220 */ /* 0x080fe20000400000 */
[----:B------:R-:W-:Y:S01]  /*47e0*/  FMUL R71, R71, R15 ;  /* 0x0000000f47477220 */ /* 0x000fe20000400000 */
[----:B------:R-:W5:Y:S04]  /*47f0*/  SHFL.IDX PT, R17, R17, R14, 0x1c1f ;  /* 0x001c1f0e11117589 */ /* 0x000f6800000e0000 */
[----:B------:R-:W-:Y:S04]  /*4800*/  SHFL.IDX PT, R28, R28, R13, 0x1c1f ;  /* 0x001c1f0d1c1c7589 */ /* 0x000fe800000e0000 */
[----:B------:R-:W2:Y:S01]  /*4810*/  SHFL.IDX PT, R19, R19, R14, 0x1c1f ;  /* 0x001c1f0e13137589 */ /* 0x000ea200000e0000 */
[----:B----4-:R-:W-:-:S02]  /*4820*/  PRMT R50, R18, R9, R51 ;  /* 0x0000000912327216 */ /* 0x010fc40000000033 */
[-C--:B------:R-:W-:Y:S02]  /*4830*/  PRMT R51, R18, R10.reuse, R51 ;  /* 0x0000000a12337216 */ /* 0x080fe40000000033 */
[CCC-:B-1----:R-:W-:Y:S02]  /*4840*/  PRMT R36, R20.reuse, R9.reuse, R21.reuse ;  /* 0x0000000914247216 */ /* 0x1c2fe40000000015 */
[-C--:B------:R-:W-:Y:S02]  /*4850*/  PRMT R37, R20, R10.reuse, R21 ;  /* 0x0000000a14257216 */ /* 0x080fe40000000015 */
[CCC-:B-----5:R-:W-:Y:S02]  /*4860*/  PRMT R38, R26.reuse, R9.reuse, R17.reuse ;  /* 0x000000091a267216 */ /* 0x1e0fe40000000011 */
[----:B------:R-:W-:Y:S02]  /*4870*/  PRMT R39, R26, R10, R17 ;  /* 0x0000000a1a277216 */ /* 0x000fe40000000011 */
[----:B--2---:R-:W-:-:S02]  /*4880*/  PRMT R48, R28, R9, R19 ;  /* 0x000000091c307216 */ /* 0x004fc40000000013 */
[----:B------:R-:W-:Y:S01]  /*4890*/  PRMT R49, R28, R10, R19 ;  /* 0x0000000a1c317216 */ /* 0x000fe20000000013 */
[----:B---3--:R-:W-:Y:S06]  /*48a0*/  @!P0 BRA `(.L_x_27) ;  /* 0x0000000000048947 */ /* 0x008fec0003800000 */
[----:B------:R-:W-:Y:S01]  /*48b0*/  BPT.TRAP 0x1 ;  /* 0x000000040000795c */ /* 0x000fe20000300000 */
.L_x_27:
[----:B------:R-:W-:Y:S05]  /*48c0*/  @P3 BRA `(.L_x_28) ;  /* 0x0000000000083947 */ /* 0x000fea0003800000 */
[----:B------:R-:W1:Y:S02]  /*48d0*/  SYNCS.PHASECHK.TRANS64.TRYWAIT P3, [UR6+0x3800], R23 ;  /* 0x00380017ff0075a7 */ /* 0x000e640008060146 */
[----:B-1----:R-:W-:Y:S05]  /*48e0*/  @!P3 BRA `(.L_x_29) ;  /* 0x0000004400ccb947 */ /* 0x002fea0003800000 */
.L_x_28:
[----:B------:R-:W-:Y:S01]  /*48f0*/  ULEA UR6, UR10, UR8, 0x7 ;  /* 0x000000080a067291 */ /* 0x000fe2000f8e383f */
[----:B------:R-:W-:Y:S01]  /*4900*/  WARPGROUP.ARRIVE ;  /* 0x00000000000079c5 */ /* 0x000fe20000000000 */
[----:B------:R-:W-:-:S07]  /*4910*/  UMOV UR7, 0x80000020 ;  /* 0x8000002000077882 */ /* 0x000fce0000000000 */
[----:B------:R-:W-:Y:S01]  /*4920*/  QGMMA.64x32x32.F32.E4M3.E4M3 R56, R36, gdesc[UR4], R56, gsb0 ;  /* 0x0060000424387df3 */ /* 0x000fe20008000838 */
        /* <DEDUP_REMOVED lines=8> */
.L_x_30:
[----:B------:R-:W-:-:S04]  /*49b0*/  ULEA UR6, UR9, UR38, 0x3 ;  /* 0x0000002609067291 */ /* 0x000fc8000f8e183f */
[----:B------:R-:W-:-:S04]  /*49c0*/  UIADD3 UR6, UR6, 0x3828, URZ ;  /* 0x0000382806067890 */ /* 0x000fc8000fffe03f */
[----:B------:R-:W-:-:S09]  /*49d0*/  UPRMT UR6, URZ, 0x654, UR6 ;  /* 0x000006543f067896 */ /* 0x000fd20008000006 */
[----:B------:R-:W-:Y:S01]  /*49e0*/  SYNCS.ARRIVE.TRANS64.RED.A1T0 RZ, [UR6], RZ ;  /* 0x000000ffffff79a7 */ /* 0x000fe20008100406 */
[----:B------:R-:W-:Y:S05]  /*49f0*/  @P1 BRA `(.L_x_31) ;  /* 0x0000000000041947 */ /* 0x000fea0003800000 */
[----:B------:R-:W-:Y:S01]  /*4a00*/  BPT.TRAP 0x1 ;  /* 0x000000040000795c */ /* 0x000fe20000300000 */
.L_x_31:
[----:B------:R-:W-:-:S04]  /*4a10*/  UIADD3 UR9, UR9, 0x1, URZ ;  /* 0x0000000109097890 */ /* 0x000fc8000fffe03f */
[----:B------:R-:W-:-:S04]  /*4a20*/  UISETP.NE.AND UP0, UPT, UR9, 0x5, UPT ;  /* 0x000000050900788c */ /* 0x000fc8000bf05270 */
[----:B------:R-:W-:Y:S01]  /*4a30*/  USEL UR9, UR9, URZ, UP0 ;  /* 0x0000003f09097287 */ /* 0x000fe20008000000 */
[----:B------:R-:W-:Y:S11]  /*4a40*/  @!P0 BRA `(.L_x_32) ;  /* 0x0000000000048947 */ /* 0x000ff60003800000 */
[----:B------:R-:W-:Y:S01]  /*4a50*/  BPT.TRAP 0x1 ;  /* 0x000000040000795c */ /* 0x000fe20000300000 */
.L_x_32:
[----:B------:R-:W-:-:S04]  /*4a60*/  ULEA UR6, UR9, UR38, 0x3 ;  /* 0x0000002609067291 */ /* 0x000fc8000f8e183f */
[----:B------:R-:W-:-:S04]  /*4a70*/  UIADD3 UR6, UR6, 0x3828, URZ ;  /* 0x0000382806067890 */ /* 0x000fc8000fffe03f */
[----:B------:R-:W-:-:S09]  /*4a80*/  UPRMT UR6, URZ, 0x654, UR6 ;  /* 0x000006543f067896 */ /* 0x000fd20008000006 */
[----:B------:R-:W-:Y:S01]  /*4a90*/  SYNCS.ARRIVE.TRANS64.RED.A1T0 RZ, [UR6], RZ ;  /* 0x000000ffffff79a7 */ /* 0x000fe20008100406 */
[----:B------:R-:W-:Y:S05]  /*4aa0*/  @P1 BRA `(.L_x_33) ;  /* 0x0000000000041947 */ /* 0x000fea0003800000 */
[----:B------:R-:W-:Y:S01]  /*4ab0*/  BPT.TRAP 0x1 ;  /* 0x000000040000795c */ /* 0x000fe20000300000 */
.L_x_33:
[----:B------:R-:W-:Y:S01]  /*4ac0*/  UIADD3 UR10, UR10, 0x1, URZ ;  /* 0x000000010a0a7890 */ /* 0x000fe2000fffe03f */
[----:B------:R-:W-:Y:S01]  /*4ad0*/  ISETP.GT.AND P3, PT, R7, 0x1, PT ;  /* 0x000000010700780c */ /* 0x000fe20003f64270 */
[----:B------:R-:W-:Y:S01]  /*4ae0*/  UIADD3 UR9, UR9, 0x1, URZ ;  /* 0x0000000109097890 */ /* 0x000fe2000fffe03f */
[----:B------:R-:W-:Y:S01]  /*4af0*/  VIADD R5, R5, 0x40 ;  /* 0x0000004005057836 */ /* 0x000fe20000000000 */
[----:B------:R-:W-:Y:S01]  /*4b00*/  UISETP.NE.AND UP2, UPT, UR10, 0x5, UPT ;  /* 0x000000050a00788c */ /* 0x000fe2000bf45270 */
[----:B-1----:R-:W-:Y:S01]  /*4b10*/  VIADD R16, R7, 0xffffffff ;  /* 0xffffffff07107836 */ /* 0x002fe20000000000 */
[----:B------:R-:W-:Y:S01]  /*4b20*/  UISETP.NE.AND UP0, UPT, UR9, 0x5, UPT ;  /* 0x000000050900788c */ /* 0x000fe2000bf05270 */
[----:B------:R-:W-:Y:S01]  /*4b30*/  IMAD.MOV.U32 R17, RZ, RZ, R6 ;  /* 0x000000ffff117224 */ /* 0x000fe200078e0006 */
[----:B------:R-:W-:Y:S01]  /*4b40*/  USEL UR6, URZ, 0x1, UP2 ;  /* 0x000000013f067887 */ /* 0x000fe20009000000 */
[----:B------:R-:W-:Y:S01]  /*4b50*/  IMAD.MOV.U32 R19, RZ, RZ, R8 ;  /* 0x000000ffff137224 */ /* 0x000fe200078e0008 */
[----:B------:R-:W-:-:S02]  /*4b60*/  USEL UR9, UR9, URZ, UP0 ;  /* 0x0000003f09097287 */ /* 0x000fc40008000000 */
[----:B------:R-:W-:Y:S02]  /*4b70*/  USEL UR10, UR10, URZ, UP2 ;  /* 0x0000003f0a0a7287 */ /* 0x000fe40009000000 */
[----:B------:R-:W-:Y:S01]  /*4b80*/  LOP3.LUT R15, R4, UR6, RZ, 0x3c, !PT ;  /* 0x00000006040f7c12 */ /* 0x000fe2000f8e3cff */
[----:B------:R-:W-:Y:S09]  /*4b90*/  @P3 BRA `(.L_x_34) ;  /* 0xffffffe000c43947 */ /* 0x000ff2000383ffff */
.L_x_23:
[----:B------:R-:W-:-:S13]  /*4ba0*/  ISETP.GE.AND P3, PT, R7, RZ, PT ;  /* 0x000000ff0700720c */ /* 0x000fda0003f66270 */
[----:B------:R-:W-:Y:S05]  /*4bb0*/  @!P3 BRA `(.L_x_35) ;  /* 0x000000200068b947 */ /* 0x000fea0003800000 */
[----:B------:R-:W-:Y:S01]  /*4bc0*/  VIADD R7, R7, 0x1 ;  /* 0x0000000107077836 */ /* 0x000fe20000000000 */
[----:B------:R-:W-:Y:S01]  /*4bd0*/  ULDC UR12, c[0x0][0x604] ;  /* 0x00018100000c7ab9 */ /* 0x000fe20000000800 */
[----:B------:R-:W-:Y:S02]  /*4be0*/  IMAD.MOV.U32 R4, RZ, RZ, R6 ;  /* 0x000000ffff047224 */ /* 0x000fe400078e0006 */
[----:B------:R-:W-:-:S07]  /*4bf0*/  IMAD.MOV.U32 R16, RZ, RZ, R8 ;  /* 0x000000ffff107224 */ /* 0x000fce00078e0008 */
.L_x_46:
[----:B------:R-:W-:Y:S05]  /*4c00*/  @!P0 BRA `(.L_x_36) ;  /* 0x0000000000048947 */ /* 0x000fea0003800000 */
[----:B------:R-:W-:Y:S01]  /*4c10*/  BPT.TRAP 0x1 ;  /* 0x000000040000795c */ /* 0x000fe20000300000 */
.L_x_36:
[----:B------:R-:W-:Y:S01]  /*4c20*/  ULEA UR6, UR10, UR38, 0x3 ;  /* 0x000000260a067291 */ /* 0x000fe2000f8e183f */
[----:B------:R-:W-:-:S08]  /*4c30*/  SHF.L.U32 R0, R15, 0x1f, RZ ;  /* 0x0000001f0f007819 */ /* 0x000fd000000006ff */
[----:B------:R-:W1:Y:S02]  /*4c40*/  SYNCS.PHASECHK.TRANS64.TRYWAIT P3, [UR6+0x3800], R0 ;  /* 0x00380000ff0075a7 */ /* 0x000e640008060146 */
[----:B-1----:R-:W-:Y:S05]  /*4c50*/  @!P3 BRA `(.L_x_37) ;  /* 0x000000440008b947 */ /* 0x002fea0003800000 */
.L_x_104:
        /* <DEDUP_REMOVED lines=12> */
.L_x_38:
[C---:B------:R-:W-:Y:S01]  /*4d20*/  VIADD R6, R5.reuse, 0x1 ;  /* 0x0000000105067836 */ /* 0x040fe20000000000 */
[C---:B------:R-:W-:Y:S01]  /*4d30*/  ISETP.GE.AND P3, PT, R2.reuse, R5, PT ;  /* 0x000000050200720c */ /* 0x040fe20003f66270 */
[C---:B------:R-:W-:Y:S01]  /*4d40*/  VIADD R8, R5.reuse, 0x8 ;  /* 0x0000000805087836 */ /* 0x040fe20000000000 */
[----:B------:R-:W-:Y:S01]  /*4d50*/  ULEA UR6, UR10, UR38, 0x3 ;  /* 0x000000260a067291 */ /* 0x000fe2000f8e183f */
[C---:B------:R-:W-:Y:S01]  /*4d60*/  VIADD R17, R5.reuse, 0x9 ;  /* 0x0000000905117836 */ /* 0x040fe20000000000 */
[----:B------:R-:W-:Y:S01]  /*4d70*/  ISETP.GE.AND P4, PT, R2, R6, PT ;  /* 0x000000060200720c */ /* 0x000fe20003f86270 */
[C---:B------:R-:W-:Y:S01]  /*4d80*/  VIADD R18, R5.reuse, 0x10 ;  /* 0x0000001005127836 */ /* 0x040fe20000000000 */
[----:B------:R-:W-:Y:S01]  /*4d90*/  FSEL R15, R24, -INF , P3 ;  /* 0xff800000180f7808 */ /* 0x000fe20001800000 */
[----:B------:R-:W-:Y:S01]  /*4da0*/  VIADD R19, R5, 0x11 ;  /* 0x0000001105137836 */ /* 0x000fe20000000000 */
[----:B------:R-:W-:Y:S02]  /*4db0*/  ISETP.GE.AND P3, PT, R2, R8, PT ;  /* 0x000000080200720c */ /* 0x000fe40003f66270 */
[----:B------:R-:W-:-:S02]  /*4dc0*/  FSEL R25, R25, -INF , P4 ;  /* 0xff80000019197808 */ /* 0x000fc40002000000 */
[----:B------:R-:W-:Y:S02]  /*4dd0*/  FMNMX R20, R15, R4, !PT ;  /* 0x000000040f147209 */ /* 0x000fe40007800000 */
[----:B------:R-:W-:Y:S02]  /*4de0*/  ISETP.GE.AND P4, PT, R2, R17, PT ;  /* 0x000000110200720c */ /* 0x000fe40003f86270 */
[----:B------:R-:W-:Y:S02]  /*4df0*/  FSEL R28, R28, -INF , P3 ;  /* 0xff8000001c1c7808 */ /* 0x000fe40001800000 */
[----:B------:R-:W-:Y:S01]  /*4e00*/  FMNMX R21, R25, R20, !PT ;  /* 0x0000001419157209 */ /* 0x000fe20007800000 */
[----:B------:R-:W-:Y:S01]  /*4e10*/  VIADD R20, R5, 0x18 ;  /* 0x0000001805147836 */ /* 0x000fe20000000000 */
[----:B------:R-:W-:Y:S02]  /*4e20*/  ISETP.GE.AND P3, PT, R2, R18, PT ;  /* 0x000000120200720c */ /* 0x000fe40003f66270 */
[----:B------:R-:W-:-:S02]  /*4e30*/  FSEL R29, R29, -INF , P4 ;  /* 0xff8000001d1d7808 */ /* 0x000fc40002000000 */
[----:B------:R-:W-:Y:S01]  /*4e40*/  FMNMX R22, R28, R21, !PT ;  /* 0x000000151c167209 */ /* 0x000fe20007800000 */
[----:B------:R-:W-:Y:S01]  /*4e50*/  VIADD R21, R5, 0x19 ;  /* 0x0000001905157836 */ /* 0x000fe20000000000 */
        /* <DEDUP_REMOVED lines=40> */
[----:B------:R-:W-:Y:S02]  /*50e0*/  FMNMX R77, R49, R78, !PT ;  /* 0x0000004e314d7209 */ /* 0x000fe40007800000 */
[----:B------:R-:W-:Y:S02]  /*50f0*/  FSEL R53, R53, -INF , P4 ;  /* 0xff80000035357808 */ /* 0x000fe40002000000 */
[----:B------:R-:W-:-:S02]  /*5100*/  FMNMX R78, R52, R77, !PT ;  /* 0x0000004d344e7209 */ /* 0x000fc40007800000 */
[----:B------:R-:W-:Y:S02]  /*5110*/  ISETP.GE.AND P6, PT, R3, R6, PT ;  /* 0x000000060300720c */ /* 0x000fe40003fc6270 */
[----:B------:R-:W-:Y:S02]  /*5120*/  FMNMX R78, R53, R78, !PT ;  /* 0x0000004e354e7209 */ /* 0x000fe40007800000 */
[----:B------:R-:W-:Y:S02]  /*5130*/  ISETP.GE.AND P5, PT, R3, R18, PT ;  /* 0x000000120300720c */ /* 0x000fe40003fa6270 */
[----:B------:R-:W-:Y:S01]  /*5140*/  FSEL R27, R27, -INF , P6 ;  /* 0xff8000001b1b7808 */ /* 0x000fe20003000000 */
[----:B------:R-:W1:Y:S01]  /*5150*/  SHFL.BFLY PT, R77, R78, 0x1, 0x1f ;  /* 0x0c201f004e4d7f89 */ /* 0x000e6200000e0000 */
[----:B------:R-:W-:Y:S02]  /*5160*/  ISETP.GE.AND P6, PT, R3, R19, PT ;  /* 0x000000130300720c */ /* 0x000fe40003fc6270 */
[----:B------:R-:W-:-:S02]  /*5170*/  FSEL R34, R34, -INF , P5 ;  /* 0xff80000022227808 */ /* 0x000fc40002800000 */
[----:B------:R-:W-:Y:S02]  /*5180*/  FSEL R35, R35, -INF , P6 ;  /* 0xff80000023237808 */ /* 0x000fe40003000000 */
[C---:B------:R-:W-:Y:S02]  /*5190*/  ISETP.GE.AND P6, PT, R3.reuse, R22, PT ;  /* 0x000000160300720c */ /* 0x040fe40003fc6270 */
[C---:B------:R-:W-:Y:S02]  /*51a0*/  ISETP.GE.AND P3, PT, R3.reuse, R8, PT ;  /* 0x000000080300720c */ /* 0x040fe40003f66270 */
[----:B------:R-:W-:Y:S02]  /*51b0*/  FSEL R42, R42, -INF , P6 ;  /* 0xff8000002a2a7808 */ /* 0x000fe40003000000 */
[----:B------:R-:W-:Y:S02]  /*51c0*/  ISETP.GE.AND P6, PT, R3, R72, PT ;  /* 0x000000480300720c */ /* 0x000fe40003fc6270 */
[----:B------:R-:W-:-:S02]  /*51d0*/  FSEL R30, R30, -INF , P3 ;  /* 0xff8000001e1e7808 */ /* 0x000fc40001800000 */
[C---:B------:R-:W-:Y:S02]  /*51e0*/  ISETP.GE.AND P3, PT, R3.reuse, R20, PT ;  /* 0x000000140300720c */ /* 0x040fe40003f66270 */
[----:B------:R-:W-:Y:S02]  /*51f0*/  ISETP.GE.AND P4, PT, R3, R17, PT ;  /* 0x000000110300720c */ /* 0x000fe40003f86270 */
[----:B------:R-:W-:Y:S02]  /*5200*/  FSEL R47, R47, -INF , P6 ;  /* 0xff8000002f2f7808 */ /* 0x000fe40003000000 */
[----:B------:R-:W-:Y:S02]  /*5210*/  ISETP.GE.AND P6, PT, R3, R75, PT ;  /* 0x0000004b0300720c */ /* 0x000fe40003fc6270 */
[----:B-1----:R-:W-:Y:S02]  /*5220*/  FMNMX R77, R78, R77, !PT ;  /* 0x0000004d4e4d7209 */ /* 0x002fe40007800000 */
[----:B------:R-:W-:-:S02]  /*5230*/  FSEL R38, R38, -INF , P3 ;  /* 0xff80000026267808 */ /* 0x000fc40001800000 */
[----:B------:R-:W-:Y:S01]  /*5240*/  ISETP.GE.AND P3, PT, R3, R23, PT ;  /* 0x000000170300720c */ /* 0x000fe20003f66270 */
[----:B------:R-:W1:Y:S01]  /*5250*/  SHFL.BFLY PT, R80, R77, 0x2, 0x1f ;  /* 0x0c401f004d507f89 */ /* 0x000e6200000e0000 */
[----:B------:R-:W-:Y:S02]  /*5260*/  FSEL R31, R31, -INF , P4 ;  /* 0xff8000001f1f7808 */ /* 0x000fe40002000000 */
[----:B------:R-:W-:Y:S02]  /*5270*/  FSEL R54, R54, -INF , P6 ;  /* 0xff80000036367808 */ /* 0x000fe40003000000 */
[----:B------:R-:W-:Y:S02]  /*5280*/  ISETP.GE.AND P4, PT, R3, R21, PT ;  /* 0x000000150300720c */ /* 0x000fe40003f86270 */
[----:B------:R-:W-:Y:S02]  /*5290*/  FSEL R43, R43, -INF , P3 ;  /* 0xff8000002b2b7808 */ /* 0x000fe40001800000 */
[----:B------:R-:W-:-:S02]  /*52a0*/  ISETP.GE.AND P3, PT, R3, R73, PT ;  /* 0x000000490300720c */ /* 0x000fc40003f66270 */
[----:B------:R-:W-:Y:S02]  /*52b0*/  FSEL R39, R39, -INF , P4 ;  /* 0xff80000027277808 */ /* 0x000fe40002000000 */
[----:B------:R-:W-:Y:S02]  /*52c0*/  ISETP.GE.AND P4, PT, R3, R24, PT ;  /* 0x000000180300720c */ /* 0x000fe40003f86270 */
[----:B------:R-:W-:Y:S02]  /*52d0*/  FSEL R50, R50, -INF , P3 ;  /* 0xff80000032327808 */ /* 0x000fe40001800000 */
[----:B------:R-:W-:Y:S02]  /*52e0*/  FSEL R46, R46, -INF , P4 ;  /* 0xff8000002e2e7808 */ /* 0x000fe40002000000 */
[----:B-1----:R-:W-:-:S04]  /*52f0*/  FMNMX R6, R77, R80, !PT ;  /* 0x000000504d067209 */ /* 0x002fc80007800000 */
[----:B------:R-:W-:-:S04]  /*5300*/  FSETP.NEU.AND P5, PT, R6, -INF , PT ;  /* 0xff8000000600780b */ /* 0x000fc80003fad000 */
[----:B------:R-:W-:Y:S02]  /*5310*/  FSEL R19, R6, RZ, P5 ;  /* 0x000000ff06137208 */ /* 0x000fe40002800000 */
[----:B------:R-:W-:-:S03]  /*5320*/  ISETP.GE.AND P5, PT, R3, R5, PT ;  /* 0x000000050300720c */ /* 0x000fc60003fa6270 */
[C---:B------:R-:W-:Y:S01]  /*5330*/  FMUL R18, R19.reuse, UR12 ;  /* 0x0000000c13127c20 */ /* 0x040fe20008400000 */
[----:B------:R-:W-:Y:S01]  /*5340*/  FSEL R17, R26, -INF , P5 ;  /* 0xff8000001a117808 */ /* 0x000fe20002800000 */
[----:B------:R-:W-:-:S01]  /*5350*/  FADD R19, -R19, R4 ;  /* 0x0000000413137221 */ /* 0x000fc20000000100 */
[----:B------:R-:W-:Y:S01]  /*5360*/  ISETP.GE.AND P5, PT, R3, R74, PT ;  /* 0x0000004a0300720c */ /* 0x000fe20003fa6270 */
[----:B------:R-:W-:-:S01]  /*5370*/  FFMA R28, R28, UR12, -R18 ;  /* 0x0000000c1c1c7c23 */ /* 0x000fc20008000812 */
[----:B------:R-:W-:Y:S01]  /*5380*/  FMNMX R8, R17, R16, !PT ;  /* 0x0000001011087209 */ /* 0x000fe20007800000 */
[----:B------:R-:W-:-:S01]  /*5390*/  FFMA R25, R25, UR12, -R18 ;  /* 0x0000000c19197c23 */ /* 0x000fc20008000812 */
[--C-:B------:R-:W-:Y:S01]  /*53a0*/  FFMA R15, R15, UR12, -R18.reuse ;  /* 0x0000000c0f0f7c23 */ /* 0x100fe20008000812 */
[----:B------:R-:W-:Y:S01]  /*53b0*/  FSEL R51, R51, -INF , P5 ;  /* 0xff80000033337808 */ /* 0x000fe20002800000 */
[--C-:B------:R-:W-:Y:S01]  /*53c0*/  FFMA R29, R29, UR12, -R18.reuse ;  /* 0x0000000c1d1d7c23 */ /* 0x100fe20008000812 */
[----:B------:R-:W-:Y:S01]  /*53d0*/  FSETP.GEU.AND P6, PT, R28, -126, PT ;  /* 0xc2fc00001c00780b */ /* 0x000fe20003fce000 */
[--C-:B------:R-:W-:Y:S01]  /*53e0*/  FFMA R36, R36, UR12, -R18.reuse ;  /* 0x0000000c24247c23 */ /* 0x100fe20008000812 */
[----:B------:R-:W-:Y:S01]  /*53f0*/  FMNMX R21, R27, R8, !PT ;  /* 0x000000081b157209 */ /* 0x000fe20007800000 */
[--C-:B------:R-:W-:Y:S01]  /*5400*/  FFMA R33, R33, UR12, -R18.reuse ;  /* 0x0000000c21217c23 */ /* 0x100fe20008000812 */
[----:B------:R-:W-:Y:S01]  /*5410*/  ISETP.GE.AND P5, PT, R3, R76, PT ;  /* 0x0000004c0300720c */ /* 0x000fe20003fa6270 */
[--C-:B------:R-:W-:Y:S01]  /*5420*/  FFMA R32, R32, UR12, -R18.reuse ;  /* 0x0000000c20207c23 */ /* 0x100fe20008000812 */
[----:B------:R-:W-:Y:S01]  /*5430*/  FMNMX R8, R30, R21, !PT ;  /* 0x000000151e087209 */ /* 0x000fe20007800000 */
[--C-:B------:R-:W-:Y:S01]  /*5440*/  FFMA R37, R37, UR12, -R18.reuse ;  /* 0x0000000c25257c23 */ /* 0x100fe20008000812 */
[----:B------:R-:W-:Y:S01]  /*5450*/  FSETP.GEU.AND P3, PT, R25, -126, PT ;  /* 0xc2fc00001900780b */ /* 0x000fe20003f6e000 */
[--C-:B------:R-:W-:Y:S01]  /*5460*/  FFMA R44, R44, UR12, -R18.reuse ;  /* 0x0000000c2c2c7c23 */ /* 0x100fe20008000812 */
[----:B------:R-:W-:Y:S01]  /*5470*/  FSETP.GEU.AND P4, PT, R15, -126, PT ;  /* 0xc2fc00000f00780b */ /* 0x000fe20003f8e000 */
[--C-:B------:R-:W-:Y:S01]  /*5480*/  FFMA R41, R41, UR12, -R18.reuse ;  /* 0x0000000c29297c23 */ /* 0x100fe20008000812 */
[----:B------:R-:W-:Y:S01]  /*5490*/  FMNMX R21, R31, R8, !PT ;  /* 0x000000081f157209 */ /* 0x000fe20007800000 */
[----:B------:R-:W-:Y:S01]  /*54a0*/  @!P6 FMUL R28, R28, 0.5 ;  /* 0x3f0000001c1ce820 */ /* 0x000fe20000400000 */
[----:B------:R-:W-:Y:S01]  /*54b0*/  FSEL R55, R55, -INF , P5 ;  /* 0xff80000037377808 */ /* 0x000fe20002800000 */
[--C-:B------:R-:W-:Y:S01]  /*54c0*/  FFMA R40, R40, UR12, -R18.reuse ;  /* 0x0000000c28287c23 */ /* 0x100fe20008000812 */
[----:B------:R-:W-:Y:S01]  /*54d0*/  FSETP.GEU.AND P5, PT, R29, -126, PT ;  /* 0xc2fc00001d00780b */ /* 0x000fe20003fae000 */
[--C-:B------:R-:W-:Y:S01]  /*54e0*/  FFMA R45, R45, UR12, -R18.reuse ;  /* 0x0000000c2d2d7c23 */ /* 0x100fe20008000812 */
[----:B------:R-:W-:Y:S01]  /*54f0*/  FMNMX R8, R34, R21, !PT ;  /* 0x0000001522087209 */ /* 0x000fe20007800000 */
[----:B------:R-:W1:Y:S01]  /*5500*/  MUFU.EX2 R28, R28 ;  /* 0x0000001c001c7308 */ /* 0x000e620000000800 */
[----:B------:R-:W-:-:S01]  /*5510*/  FFMA R52, R52, UR12, -R18 ;  /* 0x0000000c34347c23 */ /* 0x000fc20008000812 */
[----:B------:R-:W-:Y:S01]  /*5520*/  @!P3 FMUL R25, R25, 0.5 ;  /* 0x3f0000001919b820 */ /* 0x000fe20000400000 */
[----:B------:R-:W-:Y:S01]  /*5530*/  FMNMX R21, R35, R8, !PT ;  /* 0x0000000823157209 */ /* 0x000fe20007800000 */
[----:B------:R-:W-:Y:S01]  /*5540*/  @!P4 FMUL R15, R15, 0.5 ;  /* 0x3f0000000f0fc820 */ /* 0x000fe20000400000 */
[----:B------:R-:W-:-:S01]  /*5550*/  FFMA R49, R49, UR12, -R18 ;  /* 0x0000000c31317c23 */ /* 0x000fc20008000812 */
[--C-:B------:R-:W-:Y:S01]  /*5560*/  FFMA R48, R48, UR12, -R18.reuse ;  /* 0x0000000c30307c23 */ /* 0x100fe20008000812 */
[----:B------:R-:W-:Y:S01]  /*5570*/  FMNMX R8, R38, R21, !PT ;  /* 0x0000001526087209 */ /* 0x000fe20007800000 */
[----:B------:R-:W2:Y:S01]  /*5580*/  MUFU.EX2 R25, R25 ;  /* 0x0000001900197308 */ /* 0x000ea20000000800 */
[----:B------:R-:W-:-:S01]  /*5590*/  FFMA R53, R53, UR12, -R18 ;  /* 0x0000000c35357c23 */ /* 0x000fc20008000812 */
[----:B------:R-:W-:Y:S01]  /*55a0*/  @!P5 FMUL R29, R29, 0.5 ;  /* 0x3f0000001d1dd820 */ /* 0x000fe20000400000 */
[----:B------:R-:W-:Y:S01]  /*55b0*/  FMNMX R21, R39, R8, !PT ;  /* 0x0000000827157209 */ /* 0x000fe20007800000 */
[----:B------:R-:W-:-:S03]  /*55c0*/  FMUL R19, R19, UR12 ;  /* 0x0000000c13137c20 */ /* 0x000fc60008400000 */
[----:B------:R-:W-:Y:S01]  /*55d0*/  FMNMX R8, R42, R21, !PT ;  /* 0x000000152a087209 */ /* 0x000fe20007800000 */
[----:B------:R-:W3:Y:S01]  /*55e0*/  MUFU.EX2 R15, R15 ;  /* 0x0000000f000f7308 */ /* 0x000ee20000000800 */
[----:B-1----:R-:W-:Y:S01]  /*55f0*/  @!P6 FMUL R28, R28, R28 ;  /* 0x0000001c1c1ce220 */ /* 0x002fe20000400000 */
[----:B------:R-:W-:Y:S02]  /*5600*/  FSETP.GEU.AND P6, PT, R36, -126, PT ;  /* 0xc2fc00002400780b */ /* 0x000fe40003fce000 */
[----:B------:R-:W-:-:S04]  /*5610*/  FMNMX R21, R43, R8, !PT ;  /* 0x000000082b157209 */ /* 0x000fc80007800000 */
[----:B------:R-:W1:Y:S01]  /*5620*/  MUFU.EX2 R29, R29 ;  /* 0x0000001d001d7308 */ /* 0x000e620000000800 */
[----:B------:R-:W-:Y:S01]  /*5630*/  FMNMX R8, R46, R21, !PT ;  /* 0x000000152e087209 */ /* 0x000fe20007800000 */
[----:B--2---:R-:W-:Y:S01]  /*5640*/  @!P3 FMUL R25, R25, R25 ;  /* 0x000000191919b220 */ /* 0x004fe20000400000 */
[----:B------:R-:W-:Y:S02]  /*5650*/  FSETP.GEU.AND P3, PT, R33, -126, PT ;  /* 0xc2fc00002100780b */ /* 0x000fe40003f6e000 */
[----:B------:R-:W-:Y:S02]  /*5660*/  FMNMX R21, R47, R8, !PT ;  /* 0x000000082f157209 */ /* 0x000fe40007800000 */
[----:B------:R-:W-:Y:S01]  /*5670*/  @!P6 FMUL R36, R36, 0.5 ;  /* 0x3f0000002424e820 */ /* 0x000fe20000400000 */
[----:B---3--:R-:W-:Y:S01]  /*5680*/  @!P4 FMUL R15, R15, R15 ;  /* 0x0000000f0f0fc220 */ /* 0x008fe20000400000 */
[----:B------:R-:W-:Y:S02]  /*5690*/  FSETP.GEU.AND P4, PT, R32, -126, PT ;  /* 0xc2fc00002000780b */ /* 0x000fe40003f8e000 */
[----:B------:R-:W-:-:S02]  /*56a0*/  FMNMX R8, R50, R21, !PT ;  /* 0x0000001532087209 */ /* 0x000fc40007800000 */
[----:B------:R-:W2:Y:S02]  /*56b0*/  MUFU.EX2 R36, R36 ;  /* 0x0000002400247308 */ /* 0x000ea40000000800 */
[----:B------:R-:W-:Y:S01]  /*56c0*/  FMNMX R21, R51, R8, !PT ;  /* 0x0000000833157209 */ /* 0x000fe20007800000 */
[----:B-1----:R-:W-:Y:S01]  /*56d0*/  @!P5 FMUL R29, R29, R29 ;  /* 0x0000001d1d1dd220 */ /* 0x002fe20000400000 */
[----:B------:R-:W-:Y:S01]  /*56e0*/  FSETP.GEU.AND P5, PT, R37, -126, PT ;  /* 0xc2fc00002500780b */ /* 0x000fe20003fae000 */
[----:B------:R-:W-:Y:S01]  /*56f0*/  @!P3 FMUL R33, R33, 0.5 ;  /* 0x3f0000002121b820 */ /* 0x000fe20000400000 */
[----:B------:R-:W-:-:S03]  /*5700*/  FMNMX R8, R54, R21, !PT ;  /* 0x0000001536087209 */ /* 0x000fc60007800000 */
[----:B------:R-:W-:Y:S01]  /*5710*/  @!P4 FMUL R32, R32, 0.5 ;  /* 0x3f0000002020c820 */ /* 0x000fe20000400000 */
[----:B------:R-:W-:Y:S01]  /*5720*/  FMNMX R8, R55, R8, !PT ;  /* 0x0000000837087209 */ /* 0x000fe20007800000 */
[----:B------:R-:W1:Y:S04]  /*5730*/  MUFU.EX2 R33, R33 ;  /* 0x0000002100217308 */ /* 0x000e680000000800 */
[----:B------:R-:W3:Y:S01]  /*5740*/  SHFL.BFLY PT, R21, R8, 0x1, 0x1f ;  /* 0x0c201f0008157f89 */ /* 0x000ee200000e0000 */
[----:B--2---:R-:W-:Y:S01]  /*5750*/  @!P6 FMUL R36, R36, R36 ;  /* 0x000000242424e220 */ /* 0x004fe20000400000 */
[----:B------:R-:W-:Y:S01]  /*5760*/  @!P5 FMUL R37, R37, 0.5 ;  /* 0x3f0000002525d820 */ /* 0x000fe20000400000 */
[----:B------:R-:W-:Y:S01]  /*5770*/  FSETP.GEU.AND P6, PT, R44, -126, PT ;  /* 0xc2fc00002c00780b */ /* 0x000fe20003fce000 */
[----:B------:R-:W2:Y:S08]  /*5780*/  MUFU.EX2 R32, R32 ;  /* 0x0000002000207308 */ /* 0x000eb00000000800 */
[----:B------:R-:W4:Y:S01]  /*5790*/  MUFU.EX2 R37, R37 ;  /* 0x0000002500257308 */ /* 0x000f220000000800 */
[----:B-1----:R-:W-:Y:S01]  /*57a0*/  @!P3 FMUL R33, R33, R33 ;  /* 0x000000212121b220 */ /* 0x002fe20000400000 */
[----:B------:R-:W-:-:S02]  /*57b0*/  FSETP.GEU.AND P3, PT, R41, -126, PT ;  /* 0xc2fc00002900780b */ /* 0x000fc40003f6e000 */
[----:B------:R-:W-:Y:S01]  /*57c0*/  @!P6 FMUL R44, R44, 0.5 ;  /* 0x3f0000002c2ce820 */ /* 0x000fe20000400000 */
[----:B--2---:R-:W-:Y:S01]  /*57d0*/  @!P4 FMUL R32, R32, R32 ;  /* 0x000000202020c220 */ /* 0x004fe20000400000 */
[----:B------:R-:W-:Y:S02]  /*57e0*/  FSETP.GEU.AND P4, PT, R40, -126, PT ;  /* 0xc2fc00002800780b */ /* 0x000fe40003f8e000 */
[----:B---3--:R-:W-:Y:S02]  /*57f0*/  FMNMX R8, R8, R21, !PT ;  /* 0x0000001508087209 */ /* 0x008fe40007800000 */
[----:B------:R-:W1:Y:S05]  /*5800*/  MUFU.EX2 R21, R44 ;  /* 0x0000002c00157308 */ /* 0x000e6a0000000800 */
[----:B------:R-:W-:Y:S01]  /*5810*/  @!P3 FMUL R41, R41, 0.5 ;  /* 0x3f0000002929b820 */ /* 0x000fe20000400000 */
[----:B----4-:R-:W-:Y:S01]  /*5820*/  @!P5 FMUL R37, R37, R37 ;  /* 0x000000252525d220 */ /* 0x010fe20000400000 */
[----:B------:R-:W-:Y:S01]  /*5830*/  FSETP.GEU.AND P5, PT, R45, -126, PT ;  /* 0xc2fc00002d00780b */ /* 0x000fe20003fae000 */
[----:B------:R-:W2:Y:S01]  /*5840*/  SHFL.BFLY PT, R23, R8, 0x2, 0x1f ;  /* 0x0c401f0008177f89 */ /* 0x000ea200000e0000 */
[----:B------:R-:W3:Y:S01]  /*5850*/  MUFU.EX2 R20, R41 ;  /* 0x0000002900147308 */ /* 0x000ee20000000800 */
[----:B------:R-:W-:-:S07]  /*5860*/  @!P4 FMUL R40, R40, 0.5 ;  /* 0x3f0000002828c820 */ /* 0x000fce0000400000 */
[----:B------:R-:W4:Y:S03]  /*5870*/  MUFU.EX2 R40, R40 ;  /* 0x0000002800287308 */ /* 0x000f260000000800 */
[----:B------:R-:W-:Y:S01]  /*5880*/  @!P5 FMUL R45, R45, 0.5 ;  /* 0x3f0000002d2dd820 */ /* 0x000fe20000400000 */
[----:B-1----:R-:W-:Y:S01]  /*5890*/  @!P6 FMUL R21, R21, R21 ;  /* 0x000000151515e220 */ /* 0x002fe20000400000 */
[----:B------:R-:W-:-:S03]  /*58a0*/  FSETP.GEU.AND P6, PT, R52, -126, PT ;  /* 0xc2fc00003400780b */ /* 0x000fc60003fce000 */
[----:B------:R-:W1:Y:S01]  /*58b0*/  MUFU.EX2 R22, R45 ;  /* 0x0000002d00167308 */ /* 0x000e620000000800 */
[----:B---3--:R-:W-:Y:S01]  /*58c0*/  @!P3 FMUL R20, R20, R20 ;  /* 0x000000141414b220 */ /* 0x008fe20000400000 */
[----:B------:R-:W-:Y:S02]  /*58d0*/  FSETP.GEU.AND P3, PT, R49, -126, PT ;  /* 0xc2fc00003100780b */ /* 0x000fe40003f6e000 */
[----:B--2---:R-:W-:-:S06]  /*58e0*/  FMNMX R8, R8, R23, !PT ;  /* 0x0000001708087209 */ /* 0x004fcc0007800000 */
[----:B------:R-:W-:Y:S01]  /*58f0*/  @!P6 FMUL R52, R52, 0.5 ;  /* 0x3f0000003434e820 */ /* 0x000fe20000400000 */
[----:B----4-:R-:W-:Y:S01]  /*5900*/  @!P4 FMUL R40, R40, R40 ;  /* 0x000000282828c220 */ /* 0x010fe20000400000 */
[----:B------:R-:W-:Y:S02]  /*5910*/  FSETP.GEU.AND P4, PT, R48, -126, PT ;  /* 0xc2fc00003000780b */ /* 0x000fe40003f8e000 */
[----:B------:R-:W2:Y:S01]  /*5920*/  MUFU.EX2 R41, R52 ;  /* 0x0000003400297308 */ /* 0x000ea20000000800 */
[----:B------:R-:W-:-:S01]  /*5930*/  FADD R4, R15, R40 ;  /* 0x000000280f047221 */ /* 0x000fc20000000000 */
[----:B------:R-:W-:Y:S01]  /*5940*/  F2FP.SATFINITE.E4M3.F32.PACK_AB_MERGE_C R40, RZ, R40, RZ ;  /* 0x00000028ff28723e */ /* 0x000fe200048070ff */
[----:B------:R-:W-:Y:S01]  /*5950*/  @!P3 FMUL R49, R49, 0.5 ;  /* 0x3f0000003131b820 */ /* 0x000fe20000400000 */
[----:B------:R-:W-:Y:S01]  /*5960*/  F2FP.SATFINITE.E4M3.F32.PACK_AB_MERGE_C R15, RZ, R15, RZ ;  /* 0x0000000fff0f723e */ /* 0x000fe200048070ff */
[----:B-1----:R-:W-:Y:S01]  /*5970*/  @!P5 FMUL R22, R22, R22 ;  /* 0x000000161616d220 */ /* 0x002fe20000400000 */
[----:B------:R-:W-:-:S02]  /*5980*/  FSETP.NEU.AND P5, PT, R8, -INF , PT ;  /* 0xff8000000800780b */ /* 0x000fc40003fad000 */
[----:B------:R-:W1:Y:S01]  /*5990*/  MUFU.EX2 R18, R49 ;  /* 0x0000003100127308 */ /* 0x000e620000000800 */
[----:B------:R-:W-:Y:S02]  /*59a0*/  LOP3.LUT R40, R40, 0xff, RZ, 0xc0, !PT ;  /* 0x000000ff28287812 */ /* 0x000fe400078ec0ff */
[----:B------:R-:W-:Y:S01]  /*59b0*/  FSEL R45, R8, RZ, P5 ;  /* 0x000000ff082d7208 */ /* 0x000fe20002800000 */
[----:B------:R-:W-:Y:S01]  /*59c0*/  @!P4 FMUL R48, R48, 0.5 ;  /* 0x3f0000003030c820 */ /* 0x000fe20000400000 */
[----:B------:R-:W-:Y:S02]  /*59d0*/  FSETP.GEU.AND P5, PT, R53, -126, PT ;  /* 0xc2fc00003500780b */ /* 0x000fe40003fae000 */
[----:B------:R-:W-:Y:S01]  /*59e0*/  LOP3.LUT R15, R15, 0xff, RZ, 0xc0, !PT ;  /* 0x000000ff0f0f7812 */ /* 0x000fe200078ec0ff */
[----:B------:R-:W-:Y:S01]  /*59f0*/  FMUL R26, R45, UR12 ;  /* 0x0000000c2d1a7c20 */ /* 0x000fe20008400000 */
[----:B------:R-:W3:Y:S01]  /*5a00*/  MUFU.EX2 R23, R48 ;  /* 0x0000003000177308 */ /* 0x000ee20000000800 */
[----:B--2---:R-:W-:Y:S01]  /*5a10*/  @!P6 FMUL R41, R41, R41 ;  /* 0x000000292929e220 */ /* 0x004fe20000400000 */
[----:B------:R-:W-:Y:S01]  /*5a20*/  FADD R45, -R45, R16 ;  /* 0x000000102d2d7221 */ /* 0x000fe20000000100 */
[----:B------:R-:W-:-:S01]  /*5a30*/  FFMA R30, R30, UR12, -R26 ;  /* 0x0000000c1e1e7c23 */ /* 0x000fc2000800081a */
[--C-:B------:R-:W-:Y:S01]  /*5a40*/  FFMA R27, R27, UR12, -R26.reuse ;  /* 0x0000000c1b1b7c23 */ /* 0x100fe2000800081a */
[----:B------:R-:W-:-:S01]  /*5a50*/  FFMA R17, R17, UR12, -R26 ;  /* 0x0000000c11117c23 */ /* 0x000fc2000800081a */
[--C-:B------:R-:W-:Y:S01]  /*5a60*/  FFMA R31, R31, UR12, -R26.reuse ;  /* 0x0000000c1f1f7c23 */ /* 0x100fe2000800081a */
[----:B------:R-:W-:-:S01]  /*5a70*/  FFMA R52, R34, UR12, -R26 ;  /* 0x0000000c22347c23 */ /* 0x000fc2000800081a */
[----:B------:R-:W-:Y:S01]  /*5a80*/  FSETP.GEU.AND P6, PT, R30, -126, PT ;  /* 0xc2fc00001e00780b */ /* 0x000fe20003fce000 */
[----:B------:R-:W-:Y:S01]  /*5a90*/  @!P5 FMUL R53, R53, 0.5 ;  /* 0x3f0000003535d820 */ /* 0x000fe20000400000 */
[----:B-1----:R-:W-:Y:S01]  /*5aa0*/  @!P3 FMUL R18, R18, R18 ;  /* 0x000000121212b220 */ /* 0x002fe20000400000 */
[----:B------:R-:W-:Y:S01]  /*5ab0*/  FSETP.GEU.AND P3, PT, R27, -126, PT ;  /* 0xc2fc00001b00780b */ /* 0x000fe20003f6e000 */
[--C-:B------:R-:W-:Y:S01]  /*5ac0*/  FFMA R35, R35, UR12, -R26.reuse ;  /* 0x0000000c23237c23 */ /* 0x100fe2000800081a */
[----:B------:R-:W1:Y:S01]  /*5ad0*/  MUFU.EX2 R24, R53 ;  /* 0x0000003500187308 */ /* 0x000e620000000800 */
[----:B------:R-:W-:-:S01]  /*5ae0*/  FFMA R46, R46, UR12, -R26 ;  /* 0x0000000c2e2e7c23 */ /* 0x000fc2000800081a */
[--C-:B------:R-:W-:Y:S01]  /*5af0*/  FFMA R54, R54, UR12, -R26.reuse ;  /* 0x0000000c36367c23 */ /* 0x100fe2000800081a */
[----:B------:R-:W-:-:S01]  /*5b00*/  FFMA R50, R50, UR12, -R26 ;  /* 0x0000000c32327c23 */ /* 0x000fc2000800081a */
[----:B---3--:R-:W-:Y:S01]  /*5b10*/  @!P4 FMUL R23, R23, R23 ;  /* 0x000000171717c220 */ /* 0x008fe20000400000 */
[----:B------:R-:W-:Y:S01]  /*5b20*/  FSETP.GEU.AND P4, PT, R17, -126, PT ;  /* 0xc2fc00001100780b */ /* 0x000fe20003f8e000 */
[----:B------:R-:W-:Y:S01]  /*5b30*/  FFMA R55, R55, UR12, -R26 ;  /* 0x0000000c37377c23 */ /* 0x000fe2000800081a */
[----:B------:R-:W-:-:S01]  /*5b40*/  FADD R16, R25, R20 ;  /* 0x0000001419107221 */ /* 0x000fc20000000000 */
[----:B------:R-:W-:Y:S01]  /*5b50*/  @!P6 FMUL R30, R30, 0.5 ;  /* 0x3f0000001e1ee820 */ /* 0x000fe20000400000 */
[----:B------:R-:W-:Y:S01]  /*5b60*/  FMUL R45, R45, UR12 ;  /* 0x0000000c2d2d7c20 */ /* 0x000fe20008400000 */
[----:B------:R-:W-:Y:S01]  /*5b70*/  F2FP.SATFINITE.E4M3.F32.PACK_AB_MERGE_C R20, RZ, R20, RZ ;  /* 0x00000014ff14723e */ /* 0x000fe200048070ff */
[----:B------:R-:W-:Y:S01]  /*5b80*/  @!P3 FMUL R27, R27, 0.5 ;  /* 0x3f0000001b1bb820 */ /* 0x000fe20000400000 */
[----:B------:R2:W3:Y:S01]  /*5b90*/  MUFU.EX2 R49, R30 ;  /* 0x0000001e00317308 */ /* 0x0004e20000000800 */
[----:B------:R-:W-:Y:S01]  /*5ba0*/  F2FP.SATFINITE.E4M3.F32.PACK_AB_MERGE_C R25, RZ, R25, RZ ;  /* 0x00000019ff19723e */ /* 0x000fe200048070ff */
[----:B-1----:R-:W-:Y:S01]  /*5bb0*/  @!P5 FMUL R24, R24, R24 ;  /* 0x000000181818d220 */ /* 0x002fe20000400000 */
[----:B------:R-:W-:-:S03]  /*5bc0*/  FSETP.GEU.AND P5, PT, R31, -126, PT ;  /* 0xc2fc00001f00780b */ /* 0x000fc60003fae000 */
[----:B------:R-:W-:Y:S02]  /*5bd0*/  @!P4 FMUL R17, R17, 0.5 ;  /* 0x3f0000001111c820 */ /* 0x000fe40000400000 */
[----:B------:R1:W4:Y:S01]  /*5be0*/  MUFU.EX2 R48, R27 ;  /* 0x0000001b00307308 */ /* 0x0003220000000800 */
[----:B--2---:R-:W-:-:S07]  /*5bf0*/  FFMA R30, R42, UR12, -R26 ;  /* 0x0000000c2a1e7c23 */ /* 0x004fce000800081a */
[----:B------:R2:W5:Y:S01]  /*5c00*/  MUFU.EX2 R44, R17 ;  /* 0x00000011002c7308 */ /* 0x0005620000000800 */
[----:B---3--:R-:W-:Y:S01]  /*5c10*/  @!P6 FMUL R49, R49, R49 ;  /* 0x000000313131e220 */ /* 0x008fe20000400000 */
[----:B-1----:R-:W-:Y:S01]  /*5c20*/  FFMA R27, R39, UR12, -R26 ;  /* 0x0000000c271b7c23 */ /* 0x002fe2000800081a */
[----:B------:R-:W-:-:S05]  /*5c30*/  @!P5 FMUL R31, R31, 0.5 ;  /* 0x3f0000001f1fd820 */ /* 0x000fca0000400000 */
[----:B------:R1:W3:Y:S01]  /*5c40*/  MUFU.EX2 R34, R31 ;  /* 0x0000001f00227308 */ /* 0x0002e20000000800 */
[----:B--2---:R-:W-:-:S01]  /*5c50*/  FFMA R17, R38, UR12, -R26 ;  /* 0x0000000c26117c23 */ /* 0x004fc2000800081a */
[----:B----4-:R-:W-:Y:S01]  /*5c60*/  @!P3 FMUL R48, R48, R48 ;  /* 0x000000303030b220 */ /* 0x010fe20000400000 */
[----:B------:R-:W-:-:S03]  /*5c70*/  FSETP.GEU.AND P3, PT, R35, -126, PT ;  /* 0xc2fc00002300780b */ /* 0x000fc60003f6e000 */
[----:B------:R-:W-:Y:S01]  /*5c80*/  FSETP.GEU.AND P6, PT, R17, -126, PT ;  /* 0xc2fc00001100780b */ /* 0x000fe20003fce000 */
[----:B-----5:R-:W-:Y:S01]  /*5c90*/  @!P4 FMUL R44, R44, R44 ;  /* 0x0000002c2c2cc220 */ /* 0x020fe20000400000 */
[----:B------:R-:W-:Y:S01]  /*5ca0*/  FSETP.GEU.AND P4, PT, R52, -126, PT ;  /* 0xc2fc00003400780b */ /* 0x000fe20003f8e000 */
[----:B-1----:R-:W-:-:S07]  /*5cb0*/  FFMA R31, R43, UR12, -R26 ;  /* 0x0000000c2b1f7c23 */ /* 0x002fce000800081a */
[----:B------:R-:W-:Y:S01]  /*5cc0*/  @!P3 FMUL R35, R35, 0.5 ;  /* 0x3f0000002323b820 */ /* 0x000fe20000400000 */
[----:B---3--:R-:W-:Y:S01]  /*5cd0*/  @!P5 FMUL R34, R34, R34 ;  /* 0x000000222222d220 */ /* 0x008fe20000400000 */
[----:B------:R-:W-:Y:S01]  /*5ce0*/  FSETP.GEU.AND P5, PT, R27, -126, PT ;  /* 0xc2fc00001b00780b */ /* 0x000fe20003fae000 */
[----:B------:R-:W-:Y:S01]  /*5cf0*/  @!P6 FMUL R17, R17, 0.5 ;  /* 0x3f0000001111e820 */ /* 0x000fe20000400000 */
[----:B------:R1:W2:Y:S01]  /*5d00*/  MUFU.EX2 R39, R35 ;  /* 0x0000002300277308 */ /* 0x0002a20000000800 */
[----:B------:R-:W-:-:S07]  /*5d10*/  @!P4 FMUL R52, R52, 0.5 ;  /* 0x3f0000003434c820 */ /* 0x000fce0000400000 */
[----:B------:R3:W4:Y:S01]  /*5d20*/  MUFU.EX2 R53, R17 ;  /* 0x0000001100357308 */ /* 0x0007220000000800 */
[----:B-1----:R-:W-:-:S01]  /*5d30*/  FADD R35, R37, R24 ;  /* 0x0000001825237221 */ /* 0x002fc20000000000 */
[----:B------:R-:W-:Y:S01]  /*5d40*/  F2FP.SATFINITE.E4M3.F32.PACK_AB_MERGE_C R24, RZ, R24, RZ ;  /* 0x00000018ff18723e */ /* 0x000fe200048070ff */
[----:B------:R-:W-:Y:S01]  /*5d50*/  @!P5 FMUL R27, R27, 0.5 ;  /* 0x3f0000001b1bd820 */ /* 0x000fe20000400000 */
[----:B------:R-:W-:Y:S02]  /*5d60*/  F2FP.SATFINITE.E4M3.F32.PACK_AB_MERGE_C R37, RZ, R37, RZ ;  /* 0x00000025ff25723e */ /* 0x000fe400048070ff */
[----:B------:R-:W-:Y:S02]  /*5d70*/  LOP3.LUT R24, R24, 0xffff, RZ, 0xc0, !PT ;  /* 0x0000ffff18187812 */ /* 0x000fe400078ec0ff */
[----:B------:R-:W1:Y:S01]  /*5d80*/  MUFU.EX2 R38, R52 ;  /* 0x0000003400267308 */ /* 0x000e620000000800 */
[----:B--2---:R-:W-:Y:S01]  /*5d90*/  @!P3 FMUL R39, R39, R39 ;  /* 0x000000272727b220 */ /* 0x004fe20000400000 */
[----:B------:R-:W-:Y:S01]  /*5da0*/  FSETP.GEU.AND P3, PT, R31, -126, PT ;  /* 0xc2fc00001f00780b */ /* 0x000fe20003f6e000 */
[----:B---3--:R-:W-:-:S01]  /*5db0*/  FFMA R17, R47, UR12, -R26 ;  /* 0x0000000c2f117c23 */ /* 0x008fc2000800081a */
[----:B------:R-:W-:-:S04]  /*5dc0*/  LOP3.LUT R37, R37, 0xffff, RZ, 0xc0, !PT ;  /* 0x0000ffff25257812 */ /* 0x000fc800078ec0ff */
[----:B------:R2:W3:Y:S01]  /*5dd0*/  MUFU.EX2 R42, R27 ;  /* 0x0000001b002a7308 */ /* 0x0004e20000000800 */
[----:B----4-:R-:W-:Y:S01]  /*5de0*/  @!P6 FMUL R53, R53, R53 ;  /* 0x000000353535e220 */ /* 0x010fe20000400000 */
[----:B------:R-:W-:-:S05]  /*5df0*/  FSETP.GEU.AND P6, PT, R46, -126, PT ;  /* 0xc2fc00002e00780b */ /* 0x000fca0003fce000 */
[----:B------:R-:W-:Y:S01]  /*5e00*/  @!P3 FMUL R31, R31, 0.5 ;  /* 0x3f0000001f1fb820 */ /* 0x000fe20000400000 */
[----:B-1----:R-:W-:Y:S01]  /*5e10*/  @!P4 FMUL R38, R38, R38 ;  /* 0x000000262626c220 */ /* 0x002fe20000400000 */
[----:B------:R-:W-:Y:S02]  /*5e20*/  FSETP.GEU.AND P4, PT, R30, -126, PT ;  /* 0xc2fc00001e00780b */ /* 0x000fe40003f8e000 */
[----:B------:R1:W4:Y:S01]  /*5e30*/  MUFU.EX2 R47, R31 ;  /* 0x0000001f002f7308 */ /* 0x0003220000000800 */
[----:B--2---:R-:W-:-:S01]  /*5e40*/  FFMA R27, R51, UR12, -R26 ;  /* 0x0000000c331b7c23 */ /* 0x004fc2000800081a */
[----:B------:R-:W-:Y:S01]  /*5e50*/  FADD R26, R29, R22 ;  /* 0x000000161d1a7221 */ /* 0x000fe20000000000 */
[----:B------:R-:W-:Y:S01]  /*5e60*/  F2FP.SATFINITE.E4M3.F32.PACK_AB_MERGE_C R29, RZ, R29, RZ ;  /* 0x0000001dff1d723e */ /* 0x000fe200048070ff */
[----:B------:R-:W-:Y:S01]  /*5e70*/  @!P6 FMUL R46, R46, 0.5 ;  /* 0x3f0000002e2ee820 */ /* 0x000fe20000400000 */
[----:B------:R-:W-:Y:S01]  /*5e80*/  F2FP.SATFINITE.E4M3.F32.PACK_AB_MERGE_C R22, RZ, R22, RZ ;  /* 0x00000016ff16723e */ /* 0x000fe200048070ff */
[----:B---3--:R-:W-:Y:S01]  /*5e90*/  @!P5 FMUL R42, R42, R42 ;  /* 0x0000002a2a2ad220 */ /* 0x008fe20000400000 */
[----:B------:R-:W-:Y:S01]  /*5ea0*/  FSETP.GEU.AND P5, PT, R17, -126, PT ;  /* 0xc2fc00001100780b */ /* 0x000fe20003fae000 */
[----:B------:R-:W-:Y:S01]  /*5eb0*/  FADD R35, R26, R35 ;  /* 0x000000231a237221 */ /* 0x000fe20000000000 */
[----:B-1----:R-:W-:-:S01]  /*5ec0*/  FADD R31, R33, R18 ;  /* 0x00000012211f7221 */ /* 0x002fc20000000000 */
[----:B------:R-:W1:Y:S01]  /*5ed0*/  MUFU.EX2 R46, R46 ;  /* 0x0000002e002e7308 */ /* 0x000e620000000800 */
[----:B------:R-:W-:Y:S01]  /*5ee0*/  LOP3.LUT R29, R29, 0xffff, RZ, 0xc0, !PT ;  /* 0x0000ffff1d1d7812 */ /* 0x000fe200078ec0ff */
[----:B------:R-:W-:Y:S01]  /*5ef0*/  @!P4 FMUL R30, R30, 0.5 ;  /* 0x3f0000001e1ec820 */ /* 0x000fe20000400000 */
[----:B------:R-:W-:-:S01]  /*5f00*/  FADD R16, R16, R31 ;  /* 0x0000001f10107221 */ /* 0x000fc20000000000 */
[----:B------:R-:W-:-:S02]  /*5f10*/  F2FP.SATFINITE.E4M3.F32.PACK_AB_MERGE_C R33, RZ, R33, RZ ;  /* 0x00000021ff21723e */ /* 0x000fc400048070ff */
[----:B------:R-:W-:Y:S01]  /*5f20*/  F2FP.SATFINITE.E4M3.F32.PACK_AB_MERGE_C R18, RZ, R18, RZ ;  /* 0x00000012ff12723e */ /* 0x000fe200048070ff */
[----:B----4-:R-:W-:Y:S01]  /*5f30*/  @!P3 FMUL R47, R47, R47 ;  /* 0x0000002f2f2fb220 */ /* 0x010fe20000400000 */
[----:B------:R2:W3:Y:S01]  /*5f40*/  MUFU.EX2 R43, R30 ;  /* 0x0000001e002b7308 */ /* 0x0004e20000000800 */
[----:B------:R-:W-:Y:S01]  /*5f50*/  FSETP.GEU.AND P3, PT, R27, -126, PT ;  /* 0xc2fc00001b00780b */ /* 0x000fe20003f6e000 */
[----:B------:R-:W-:Y:S01]  /*5f60*/  @!P5 FMUL R17, R17, 0.5 ;  /* 0x3f0000001111d820 */ /* 0x000fe20000400000 */
[----:B------:R-:W-:-:S01]  /*5f70*/  FADD R35, R16, R35 ;  /* 0x0000002310237221 */ /* 0x000fc20000000000 */
[----:B------:R-:W-:Y:S02]  /*5f80*/  LOP3.LUT R33, R33, 0xffff, RZ, 0xc0, !PT ;  /* 0x0000ffff21217812 */ /* 0x000fe400078ec0ff */
[----:B------:R-:W-:Y:S02]  /*5f90*/  LOP3.LUT R18, R18, 0xffff, RZ, 0xc0, !PT ;  /* 0x0000ffff12127812 */ /* 0x000fe400078ec0ff */
[----:B------:R4:W5:Y:S01]  /*5fa0*/  MUFU.EX2 R73, R17 ;  /* 0x0000001100497308 */ /* 0x0009620000000800 */
[----:B-1----:R-:W-:Y:S01]  /*5fb0*/  @!P6 FMUL R46, R46, R46 ;  /* 0x0000002e2e2ee220 */ /* 0x002fe20000400000 */
[----:B------:R-:W-:Y:S01]  /*5fc0*/  FSETP.GEU.AND P6, PT, R54, -126, PT ;  /* 0xc2fc00003600780b */ /* 0x000fe20003fce000 */
[----:B--2---:R-:W-:-:S01]  /*5fd0*/  FADD R30, R36, R41 ;  /* 0x00000029241e7221 */ /* 0x004fc20000000000 */
[----:B------:R-:W-:-:S02]  /*5fe0*/  F2FP.SATFINITE.E4M3.F32.PACK_AB_MERGE_C R41, RZ, R41, RZ ;  /* 0x00000029ff29723e */ /* 0x000fc400048070ff */
[----:B------:R-:W-:Y:S01]  /*5ff0*/  @!P3 FMUL R27, R27, 0.5 ;  /* 0x3f0000001b1bb820 */ /* 0x000fe20000400000 */
[----:B------:R-:W-:Y:S01]  /*6000*/  F2FP.SATFINITE.E4M3.F32.PACK_AB_MERGE_C R36, RZ, R36, RZ ;  /* 0x00000024ff24723e */ /* 0x000fe200048070ff */
[----:B---3--:R-:W-:Y:S01]  /*6010*/  @!P4 FMUL R43, R43, R43 ;  /* 0x0000002b2b2bc220 */ /* 0x008fe20000400000 */
[----:B------:R-:W-:Y:S01]  /*6020*/  FSETP.GEU.AND P4, PT, R50, -126, PT ;  /* 0xc2fc00003200780b */ /* 0x000fe20003f8e000 */
[----:B------:R1:W2:Y:S01]  /*6030*/  MUFU.EX2 R52, R27 ;  /* 0x0000001b00347308 */ /* 0x0002a20000000800 */
[----:B----4-:R-:W-:-:S01]  /*6040*/  FADD R17, R28, R21 ;  /* 0x000000151c117221 */ /* 0x010fc20000000000 */
[----:B------:R-:W-:Y:S01]  /*6050*/  F2FP.SATFINITE.E4M3.F32.PACK_AB_MERGE_C R21, RZ, R21, RZ ;  /* 0x00000015ff15723e */ /* 0x000fe200048070ff */
[----:B------:R-:W-:-:S02]  /*6060*/  FADD R26, R44, R43 ;  /* 0x0000002b2c1a7221 */ /* 0x000fc40000000000 */
[----:B------:R-:W-:Y:S01]  /*6070*/  @!P6 FMUL R54, R54, 0.5 ;  /* 0x3f0000003636e820 */ /* 0x000fe20000400000 */
[----:B------:R-:W-:-:S01]  /*6080*/  FADD R17, R17, R30 ;  /* 0x0000001e11117221 */ /* 0x000fc20000000000 */
[----:B-----5:R-:W-:Y:S01]  /*6090*/  @!P5 FMUL R73, R73, R73 ;  /* 0x000000494949d220 */ /* 0x020fe20000400000 */
[----:B------:R-:W-:Y:S01]  /*60a0*/  FSETP.GEU.AND P5, PT, R55, -126, PT ;  /* 0xc2fc00003700780b */ /* 0x000fe20003fae000 */
[----:B------:R-:W-:Y:S01]  /*60b0*/  FADD R30, R49, R46 ;  /* 0x0000002e311e7221 */ /* 0x000fe20000000000 */
[----:B-1----:R-:W-:-:S01]  /*60c0*/  FADD R27, R32, R23 ;  /* 0x00000017201b7221 */ /* 0x002fc20000000000 */
[----:B------:R-:W1:Y:S01]  /*60d0*/  MUFU.EX2 R54, R54 ;  /* 0x0000003600367308 */ /* 0x000e620000000800 */
[----:B------:R-:W-:Y:S01]  /*60e0*/  F2FP.SATFINITE.E4M3.F32.PACK_AB_MERGE_C R49, RZ, R49, RZ ;  /* 0x00000031ff31723e */ /* 0x000fe200048070ff */
[----:B------:R-:W-:Y:S01]  /*60f0*/  @!P4 FMUL R50, R50, 0.5 ;  /* 0x3f0000003232c820 */ /* 0x000fe20000400000 */
[----:B------:R-:W-:-:S01]  /*6100*/  FADD R4, R4, R27 ;  /* 0x0000001b04047221 */ /* 0x000fc20000000000 */
[----:B------:R-:W-:Y:S01]  /*6110*/  F2FP.SATFINITE.E4M3.F32.PACK_AB_MERGE_C R32, RZ, R32, RZ ;  /* 0x00000020ff20723e */ /* 0x000fe200048070ff */
[----:B------:R-:W-:-:S01]  /*6120*/  FADD R27, R48, R47 ;  /* 0x0000002f301b7221 */ /* 0x000fc20000000000 */
[----:B------:R-:W-:Y:S01]  /*6130*/  F2FP.SATFINITE.E4M3.F32.PACK_AB_MERGE_C R23, RZ, R23, RZ ;  /* 0x00000017ff17723e */ /* 0x000fe200048070ff */
[----:B--2---:R-:W-:Y:S01]  /*6140*/  @!P3 FMUL R52, R52, R52 ;  /* 0x000000343434b220 */ /* 0x004fe20000400000 */
[----:B------:R2:W3:Y:S01]  /*6150*/  MUFU.EX2 R51, R50 ;  /* 0x0000003200337308 */ /* 0x0004e20000000800 */
[----:B------:R-:W-:Y:S01]  /*6160*/  FSETP.GEU.AND P3, PT, R19, -126, PT ;  /* 0xc2fc00001300780b */ /* 0x000fe20003f6e000 */
[----:B------:R-:W-:Y:S01]  /*6170*/  @!P5 FMUL R55, R55, 0.5 ;  /* 0x3f0000003737d820 */ /* 0x000fe20000400000 */
[----:B------:R-:W-:-:S01]  /*6180*/  FADD R4, R4, R17 ;  /* 0x0000001104047221 */ /* 0x000fc20000000000 */
[----:B------:R-:W-:Y:S01]  /*6190*/  LOP3.LUT R17, R20, 0xffff, RZ, 0xc0, !PT ;  /* 0x0000ffff14117812 */ /* 0x000fe200078ec0ff */
[----:B------:R-:W-:-:S01]  /*61a0*/  FADD R31, R34, R73 ;  /* 0x00000049221f7221 */ /* 0x000fc20000000000 */
[----:B------:R-:W-:Y:S01]  /*61b0*/  LOP3.LUT R41, R41, 0xff, RZ, 0xc0, !PT ;  /* 0x000000ff29297812 */ /* 0x000fe200078ec0ff */
[----:B------:R-:W-:-:S01]  /*61c0*/  FADD R35, R4, R35 ;  /* 0x0000002304237221 */ /* 0x000fc20000000000 */
[----:B------:R-:W4:Y:S01]  /*61d0*/  MUFU.EX2 R55, R55 ;  /* 0x0000003700377308 */ /* 0x000f220000000800 */
[----:B-1----:R-:W-:Y:S01]  /*61e0*/  @!P6 FMUL R54, R54, R54 ;  /* 0x000000363636e220 */ /* 0x002fe20000400000 */
[----:B------:R-:W-:-:S02]  /*61f0*/  IMAD.U32 R4, R49, 0x10000, RZ ;  /* 0x0001000031047824 */ /* 0x000fc400078e00ff */
[----:B--2---:R-:W-:-:S01]  /*6200*/  FADD R50, R39, R52 ;  /* 0x0000003427327221 */ /* 0x004fc20000000000 */
[----:B------:R-:W-:Y:S01]  /*6210*/  F2FP.SATFINITE.E4M3.F32.PACK_AB_MERGE_C R39, RZ, R39, RZ ;  /* 0x00000027ff27723e */ /* 0x000fe200048070ff */
[----:B------:R-:W-:-:S01]  /*6220*/  FADD R77, R53, R54 ;  /* 0x00000036354d7221 */ /* 0x000fc20000000000 */
[----:B------:R-:W-:Y:S01]  /*6230*/  @!P3 FMUL R19, R19, 0.5 ;  /* 0x3f0000001313b820 */ /* 0x000fe20000400000 */
[----:B------:R-:W-:Y:S01]  /*6240*/  F2FP.SATFINITE.E4M3.F32.PACK_AB_MERGE_C R54, RZ, R54, RZ ;  /* 0x00000036ff36723e */ /* 0x000fe200048070ff */
[----:B------:R-:W-:Y:S01]  /*6250*/  FADD R27, R27, R50 ;  /* 0x000000321b1b7221 */ /* 0x000fe20000000000 */
[----:B------:R-:W-:-:S01]  /*6260*/  FADD R77, R30, R77 ;  /* 0x0000004d1e4d7221 */ /* 0x000fc20000000000 */
[----:B---3--:R-:W-:Y:S01]  /*6270*/  @!P4 FMUL R51, R51, R51 ;  /* 0x000000333333c220 */ /* 0x008fe20000400000 */
[----:B------:R-:W-:Y:S02]  /*6280*/  F2FP.SATFINITE.E4M3.F32.PACK_AB_MERGE_C R30, RZ, R28, RZ ;  /* 0x0000001cff1e723e */ /* 0x000fe400048070ff */
[----:B------:R-:W-:Y:S01]  /*6290*/  FSETP.GEU.AND P4, PT, R45, -126, PT ;  /* 0xc2fc00002d00780b */ /* 0x000fe20003f8e000 */
[----:B------:R-:W-:-:S01]  /*62a0*/  FADD R75, R38, R51 ;  /* 0x00000033264b7221 */ /* 0x000fc20000000000 */
[----:B------:R-:W-:Y:S01]  /*62b0*/  LOP3.LUT R30, R30, 0xff, RZ, 0xc0, !PT ;  /* 0x000000ff1e1e7812 */ /* 0x000fe200078ec0ff */
[----:B----4-:R-:W-:Y:S01]  /*62c0*/  @!P5 FMUL R55, R55, R55 ;  /* 0x000000373737d220 */ /* 0x010fe20000400000 */
[----:B------:R-:W-:Y:S01]  /*62d0*/  F2FP.SATFINITE.E4M3.F32.PACK_AB_MERGE_C R38, RZ, R38, RZ ;  /* 0x00000026ff26723e */ /* 0x000fe200048070ff */
[----:B------:R-:W-:-:S01]  /*62e0*/  FADD R26, R26, R75 ;  /* 0x0000004b1a1a7221 */ /* 0x000fc20000000000 */
[----:B------:R-:W-:Y:S01]  /*62f0*/  PRMT R29, R29, 0x7604, R30 ;  /* 0x000076041d1d7816 */ /* 0x000fe2000000001e */
[----:B------:R-:W-:-:S01]  /*6300*/  FADD R72, R42, R55 ;  /* 0x000000372a487221 */ /* 0x000fc20000000000 */
[----:B------:R-:W-:Y:S01]  /*6310*/  F2FP.SATFINITE.E4M3.F32.PACK_AB_MERGE_C R53, RZ, R53, RZ ;  /* 0x00000035ff35723e */ /* 0x000fe200048070ff */
[----:B------:R-:W-:-:S01]  /*6320*/  FADD R26, R26, R77 ;  /* 0x0000004d1a1a7221 */ /* 0x000fc20000000000 */
[----:B------:R-:W-:Y:S01]  /*6330*/  F2FP.SATFINITE.E4M3.F32.PACK_AB_MERGE_C R51, RZ, R51, RZ ;  /* 0x00000033ff33723e */ /* 0x000fe200048070ff */
[----:B------:R-:W-:-:S01]  /*6340*/  FADD R72, R31, R72 ;  /* 0x000000481f487221 */ /* 0x000fc20000000000 */
[----:B------:R-:W-:Y:S01]  /*6350*/  F2FP.SATFINITE.E4M3.F32.PACK_AB_MERGE_C R42, RZ, R42, RZ ;  /* 0x0000002aff2a723e */ /* 0x000fe200048070ff */
[----:B------:R-:W-:Y:S01]  /*6360*/  @!P4 FMUL R45, R45, 0.5 ;  /* 0x3f0000002d2dc820 */ /* 0x000fe20000400000 */
[----:B------:R-:W-:Y:S01]  /*6370*/  LOP3.LUT R29, R29, 0xff0000, R4, 0xf8, !PT ;  /* 0x00ff00001d1d7812 */ /* 0x000fe200078ef804 */
[----:B------:R-:W-:Y:S01]  /*6380*/  IMAD.U32 R53, R53, 0x10000, RZ ;  /* 0x0001000035357824 */ /* 0x000fe200078e00ff */
[----:B------:R-:W-:Y:S01]  /*6390*/  LOP3.LUT R32, R32, 0xff, RZ, 0xc0, !PT ;  /* 0x000000ff20207812 */ /* 0x000fe200078ec0ff */
[----:B------:R1:W2:Y:S01]  /*63a0*/  MUFU.EX2 R4, R19 ;  /* 0x0000001300047308 */ /* 0x0002a20000000800 */
[----:B------:R-:W-:Y:S01]  /*63b0*/  LOP3.LUT R36, R36, 0xff, RZ, 0xc0, !PT ;  /* 0x000000ff24247812 */ /* 0x000fe200078ec0ff */
[----:B------:R-:W-:Y:S01]  /*63c0*/  IMAD.U32 R51, R51, 0x10000, RZ ;  /* 0x0001000033337824 */ /* 0x000fe200078e00ff */
[----:B------:R-:W-:Y:S01]  /*63d0*/  LOP3.LUT R23, R23, 0xff, RZ, 0xc0, !PT ;  /* 0x000000ff17177812 */ /* 0x000fe200078ec0ff */
[----:B------:R-:W-:Y:S01]  /*63e0*/  FADD R27, R27, R72 ;  /* 0x000000481b1b7221 */ /* 0x000fe20000000000 */
[----:B------:R-:W-:-:S02]  /*63f0*/  F2FP.SATFINITE.E4M3.F32.PACK_AB_MERGE_C R44, RZ, R44, RZ ;  /* 0x0000002cff2c723e */ /* 0x000fc400048070ff */
[----:B------:R-:W-:Y:S01]  /*6400*/  F2FP.SATFINITE.E4M3.F32.PACK_AB_MERGE_C R43, RZ, R43, RZ ;  /* 0x0000002bff2b723e */ /* 0x000fe200048070ff */
[----:B------:R-:W3:Y:S01]  /*6410*/  MUFU.EX2 R45, R45 ;  /* 0x0000002d002d7308 */ /* 0x000ee20000000800 */
[----:B------:R-:W-:Y:S01]  /*6420*/  F2FP.SATFINITE.E4M3.F32.PACK_AB_MERGE_C R46, RZ, R46, RZ ;  /* 0x0000002eff2e723e */ /* 0x000fe200048070ff */
[----:B-1----:R-:W-:Y:S01]  /*6430*/  IMAD.U32 R19, R54, 0x10000, RZ ;  /* 0x0001000036137824 */ /* 0x002fe200078e00ff */
[----:B------:R-:W-:Y:S01]  /*6440*/  F2FP.SATFINITE.E4M3.F32.PACK_AB_MERGE_C R48, RZ, R48, RZ ;  /* 0x00000030ff30723e */ /* 0x000fe200048070ff */
[----:B------:R-:W-:Y:S01]  /*6450*/  IMAD.U32 R44, R44, 0x10000, RZ ;  /* 0x000100002c2c7824 */ /* 0x000fe200078e00ff */
[----:B------:R-:W-:Y:S01]  /*6460*/  F2FP.SATFINITE.E4M3.F32.PACK_AB_MERGE_C R34, RZ, R34, RZ ;  /* 0x00000022ff22723e */ /* 0x000fe200048070ff */
[----:B------:R-:W-:Y:S01]  /*6470*/  IMAD.U32 R43, R43, 0x10000, RZ ;  /* 0x000100002b2b7824 */ /* 0x000fe200078e00ff */
[----:B------:R-:W-:Y:S01]  /*6480*/  F2FP.SATFINITE.E4M3.F32.PACK_AB_MERGE_C R47, RZ, R47, RZ ;  /* 0x0000002fff2f723e */ /* 0x000fe200048070ff */
[----:B------:R-:W-:Y:S01]  /*6490*/  IMAD.U32 R46, R46, 0x10000, RZ ;  /* 0x000100002e2e7824 */ /* 0x000fe200078e00ff */
[----:B------:R-:W-:Y:S01]  /*64a0*/  F2FP.SATFINITE.E4M3.F32.PACK_AB_MERGE_C R73, RZ, R73, RZ ;  /* 0x00000049ff49723e */ /* 0x000fe200048070ff */
[----:B------:R-:W-:Y:S01]  /*64b0*/  FADD R26, R26, R27 ;  /* 0x0000001b1a1a7221 */ /* 0x000fe20000000000 */
[----:B------:R-:W-:Y:S01]  /*64c0*/  F2FP.SATFINITE.E4M3.F32.PACK_AB_MERGE_C R52, RZ, R52, RZ ;  /* 0x00000034ff34723e */ /* 0x000fe200048070ff */
[----:B--2---:R-:W-:Y:S01]  /*64d0*/  @!P3 FMUL R4, R4, R4 ;  /* 0x000000040404b220 */ /* 0x004fe20000400000 */
[----:B------:R-:W-:-:S02]  /*64e0*/  F2FP.SATFINITE.E4M3.F32.PACK_AB_MERGE_C R55, RZ, R55, RZ ;  /* 0x00000037ff37723e */ /* 0x000fc400048070ff */
[----:B------:R-:W-:Y:S01]  /*64f0*/  LOP3.LUT R28, R25, 0xffff, RZ, 0xc0, !PT ;  /* 0x0000ffff191c7812 */ /* 0x000fe200078ec0ff */
[----:B------:R-:W-:-:S01]  /*6500*/  FFMA R11, R4, R11, R35 ;  /* 0x0000000b040b7223 */ /* 0x000fc20000000023 */
[----:B------:R-:W-:Y:S01]  /*6510*/  PRMT R40, R17, 0x7604, R40 ;  /* 0x0000760411287816 */ /* 0x000fe20000000028 */
[----:B------:R-:W-:Y:S01]  /*6520*/  IMAD.U32 R17, R38, 0x10000, RZ ;  /* 0x0001000026117824 */ /* 0x000fe200078e00ff */
[----:B------:R-:W-:Y:S01]  /*6530*/  LOP3.LUT R21, R21, 0xff, RZ, 0xc0, !PT ;  /* 0x000000ff15157812 */ /* 0x000fe200078ec0ff */
[----:B---3--:R-:W-:Y:S01]  /*6540*/  @!P4 FMUL R45, R45, R45 ;  /* 0x0000002d2d2dc220 */ /* 0x008fe20000400000 */
[----:B------:R-:W-:Y:S01]  /*6550*/  LOP3.LUT R22, R22, 0xffff, RZ, 0xc0, !PT ;  /* 0x0000ffff16167812 */ /* 0x000fe200078ec0ff */
[----:B------:R-:W-:Y:S01]  /*6560*/  FMUL R56, R56, R4 ;  /* 0x0000000438387220 */ /* 0x000fe20000400000 */
[----:B------:R-:W-:Y:S01]  /*6570*/  PRMT R24, R24, 0x7604, R41 ;  /* 0x0000760418187816 */ /* 0x000fe20000000029 */
[----:B------:R-:W-:-:S01]  /*6580*/  FFMA R12, R45, R12, R26 ;  /* 0x0000000c2d0c7223 */ /* 0x000fc2000000001a */
[----:B------:R-:W-:Y:S01]  /*6590*/  LOP3.LUT R39, R39, 0xffff, RZ, 0xc0, !PT ;  /* 0x0000ffff27277812 */ /* 0x000fe200078ec0ff */
[-C--:B------:R-:W-:Y:S01]  /*65a0*/  FMUL R57, R57, R4.reuse ;  /* 0x0000000439397220 */ /* 0x080fe20000400000 */
[----:B------:R-:W-:Y:S01]  /*65b0*/  LOP3.LUT R42, R42, 0xffff, RZ, 0xc0, !PT ;  /* 0x0000ffff2a2a7812 */ /* 0x000fe200078ec0ff */
[-C--:B------:R-:W-:Y:S01]  /*65c0*/  FMUL R60, R60, R4.reuse ;  /* 0x000000043c3c7220 */ /* 0x080fe20000400000 */
[----:B------:R-:W-:Y:S01]  /*65d0*/  PRMT R32, R33, 0x7604, R32 ;  /* 0x0000760421207816 */ /* 0x000fe20000000020 */
[----:B------:R-:W-:Y:S01]  /*65e0*/  IMAD.SHL.U32 R16, R39, 0x1000000, RZ ;  /* 0x0100000027107824 */ /* 0x000fe200078e00ff */
[----:B------:R-:W-:Y:S01]  /*65f0*/  PRMT R36, R37, 0x7604, R36 ;  /* 0x0000760425247816 */ /* 0x000fe20000000024 */
[-C--:B------:R-:W-:Y:S01]  /*6600*/  FMUL R61, R61, R4.reuse ;  /* 0x000000043d3d7220 */ /* 0x080fe20000400000 */
[----:B------:R-:W-:Y:S01]  /*6610*/  PRMT R18, R18, 0x7604, R23 ;  /* 0x0000760412127816 */ /* 0x000fe20000000017 */
[-C--:B------:R-:W-:Y:S01]  /*6620*/  FMUL R64, R64, R4.reuse ;  /* 0x0000000440407220 */ /* 0x080fe20000400000 */
[----:B------:R-:W-:Y:S01]  /*6630*/  LOP3.LUT R48, R48, 0xffff, RZ, 0xc0, !PT ;  /* 0x0000ffff30307812 */ /* 0x000fe200078ec0ff */
[-C--:B------:R-:W-:Y:S01]  /*6640*/  FMUL R65, R65, R4.reuse ;  /* 0x0000000441417220 */ /* 0x080fe20000400000 */
[----:B------:R-:W-:Y:S01]  /*6650*/  LOP3.LUT R34, R34, 0xffff, RZ, 0xc0, !PT ;  /* 0x0000ffff22227812 */ /* 0x000fe200078ec0ff */
[-C--:B------:R-:W-:Y:S01]  /*6660*/  FMUL R68, R68, R4.reuse ;  /* 0x0000000444447220 */ /* 0x080fe20000400000 */
[----:B------:R-:W-:Y:S01]  /*6670*/  LOP3.LUT R47, R47, 0xffff, RZ, 0xc0, !PT ;  /* 0x0000ffff2f2f7812 */ /* 0x000fe200078ec0ff */
[----:B------:R-:W-:Y:S01]  /*6680*/  IMAD.SHL.U32 R48, R48, 0x1000000, RZ ;  /* 0x0100000030307824 */ /* 0x000fe200078e00ff */
[----:B------:R-:W-:Y:S01]  /*6690*/  LOP3.LUT R73, R73, 0xffff, RZ, 0xc0, !PT ;  /* 0x0000ffff49497812 */ /* 0x000fe200078ec0ff */
[----:B------:R-:W-:Y:S01]  /*66a0*/  IMAD.SHL.U32 R34, R34, 0x1000000, RZ ;  /* 0x0100000022227824 */ /* 0x000fe200078e00ff */
[----:B------:R-:W-:Y:S01]  /*66b0*/  LOP3.LUT R52, R52, 0xffff, RZ, 0xc0, !PT ;  /* 0x0000ffff34347812 */ /* 0x000fe200078ec0ff */
[----:B------:R-:W-:Y:S01]  /*66c0*/  IMAD.SHL.U32 R47, R47, 0x1000000, RZ ;  /* 0x010000002f2f7824 */ /* 0x000fe200078e00ff */
[----:B------:R-:W-:Y:S01]  /*66d0*/  LOP3.LUT R55, R55, 0xffff, RZ, 0xc0, !PT ;  /* 0x0000ffff37377812 */ /* 0x000fe200078ec0ff */
[----:B------:R-:W-:Y:S01]  /*66e0*/  FMUL R69, R69, R4 ;  /* 0x0000000445457220 */ /* 0x000fe20000400000 */
[----:B------:R-:W-:Y:S01]  /*66f0*/  PRMT R15, R28, 0x7604, R15 ;  /* 0x000076041c0f7816 */ /* 0x000fe2000000000f */
[----:B------:R-:W-:Y:S01]  /*6700*/  IMAD.SHL.U32 R52, R52, 0x1000000, RZ ;  /* 0x0100000034347824 */ /* 0x000fe200078e00ff */
[----:B------:R-:W-:Y:S01]  /*6710*/  PRMT R21, R22, 0x7604, R21 ;  /* 0x0000760416157816 */ /* 0x000fe20000000015 */
[----:B------:R-:W-:Y:S01]  /*6720*/  IMAD.SHL.U32 R55, R55, 0x1000000, RZ ;  /* 0x0100000037377824 */ /* 0x000fe200078e00ff */
[----:B------:R-:W-:Y:S01]  /*6730*/  LOP3.LUT R24, R24, 0xff0000, R19, 0xf8, !PT ;  /* 0x00ff000018187812 */ /* 0x000fe200078ef813 */
[----:B------:R-:W-:Y:S01]  /*6740*/  IMAD.SHL.U32 R19, R42, 0x1000000, RZ ;  /* 0x010000002a137824 */ /* 0x000fe200078e00ff */
[----:B------:R-:W-:Y:S01]  /*6750*/  LOP3.LUT R17, R32, 0xff0000, R17, 0xf8, !PT ;  /* 0x00ff000020117812 */ /* 0x000fe200078ef811 */
[-C--:B------:R-:W-:Y:S01]  /*6760*/  FMUL R58, R58, R45.reuse ;  /* 0x0000002d3a3a7220 */ /* 0x080fe20000400000 */
[----:B------:R-:W-:Y:S01]  /*6770*/  LOP3.LUT R36, R36, 0xff0000, R53, 0xf8, !PT ;  /* 0x00ff000024247812 */ /* 0x000fe200078ef835 */
[-C--:B------:R-:W-:Y:S01]  /*6780*/  FMUL R59, R59, R45.reuse ;  /* 0x0000002d3b3b7220 */ /* 0x080fe20000400000 */
[----:B------:R-:W-:Y:S01]  /*6790*/  LOP3.LUT R51, R18, 0xff0000, R51, 0xf8, !PT ;  /* 0x00ff000012337812 */ /* 0x000fe200078ef833 */
[----:B------:R-:W-:Y:S01]  /*67a0*/  IMAD.SHL.U32 R18, R73, 0x1000000, RZ ;  /* 0x0100000049127824 */ /* 0x000fe200078e00ff */
[----:B------:R-:W-:Y:S01]  /*67b0*/  LOP3.LUT R15, R15, 0xff0000, R44, 0xf8, !PT ;  /* 0x00ff00000f0f7812 */ /* 0x000fe200078ef82c */
[-C--:B------:R-:W-:Y:S01]  /*67c0*/  FMUL R62, R62, R45.reuse ;  /* 0x0000002d3e3e7220 */ /* 0x080fe20000400000 */
[----:B------:R-:W-:Y:S01]  /*67d0*/  LOP3.LUT R40, R40, 0xff0000, R43, 0xf8, !PT ;  /* 0x00ff000028287812 */ /* 0x000fe200078ef82b */
[-C--:B------:R-:W-:Y:S01]  /*67e0*/  FMUL R63, R63, R45.reuse ;  /* 0x0000002d3f3f7220 */ /* 0x080fe20000400000 */
[----:B------:R-:W-:Y:S01]  /*67f0*/  LOP3.LUT R21, R21, 0xff0000, R46, 0xf8, !PT ;  /* 0x00ff000015157812 */ /* 0x000fe200078ef82e */
[-C--:B------:R-:W-:Y:S01]  /*6800*/  FMUL R66, R66, R45.reuse ;  /* 0x0000002d42427220 */ /* 0x080fe20000400000 */
[----:B------:R-:W-:Y:S01]  /*6810*/  LOP3.LUT R16, R17, R16, RZ, 0xfc, !PT ;  /* 0x0000001011107212 */ /* 0x000fe200078efcff */
[----:B------:R-:W-:Y:S01]  /*6820*/  FMUL R67, R67, R45 ;  /* 0x0000002d43437220 */ /* 0x000fe20000400000 */
[----:B------:R-:W-:Y:S01]  /*6830*/  LOP3.LUT R19, R36, R19, RZ, 0xfc, !PT ;  /* 0x0000001324137212 */ /* 0x000fe200078efcff */
[-C--:B------:R-:W-:Y:S01]  /*6840*/  FMUL R70, R70, R45.reuse ;  /* 0x0000002d46467220 */ /* 0x080fe20000400000 */
[----:B------:R-:W-:Y:S01]  /*6850*/  LOP3.LUT R15, R15, R48, RZ, 0xfc, !PT ;  /* 0x000000300f0f7212 */ /* 0x000fe200078efcff */
[----:B------:R-:W-:Y:S01]  /*6860*/  FMUL R71, R71, R45 ;  /* 0x0000002d47477220 */ /* 0x000fe20000400000 */
[----:B------:R-:W-:-:S02]  /*6870*/  LOP3.LUT R34, R29, R34, RZ, 0xfc, !PT ;  /* 0x000000221d227212 */ /* 0x000fc400078efcff */
[----:B------:R-:W-:Y:S02]  /*6880*/  LOP3.LUT R40, R40, R47, RZ, 0xfc, !PT ;  /* 0x0000002f28287212 */ /* 0x000fe400078efcff */
[----:B------:R-:W-:Y:S02]  /*6890*/  LOP3.LUT R21, R21, R18, RZ, 0xfc, !PT ;  /* 0x0000001215157212 */ /* 0x000fe400078efcff */
[----:B------:R-:W-:Y:S02]  /*68a0*/  LOP3.LUT R51, R51, R52, RZ, 0xfc, !PT ;  /* 0x0000003433337212 */ /* 0x000fe400078efcff */
[----:B------:R-:W-:Y:S02]  /*68b0*/  LOP3.LUT R24, R24, R55, RZ, 0xfc, !PT ;  /* 0x0000003718187212 */ /* 0x000fe400078efcff */
[----:B------:R-:W-:Y:S02]  /*68c0*/  SEL R20, R19, R16, P2 ;  /* 0x0000001013147207 */ /* 0x000fe40001000000 */
[----:B------:R-:W-:-:S02]  /*68d0*/  SEL R19, R16, R19, P2 ;  /* 0x0000001310137207 */ /* 0x000fc40001000000 */
[----:B------:R-:W-:Y:S02]  /*68e0*/  SEL R18, R34, R15, P2 ;  /* 0x0000000f22127207 */ /* 0x000fe40001000000 */
[----:B------:R-:W-:Y:S01]  /*68f0*/  SEL R16, R21, R40, P2 ;  /* 0x0000002815107207 */ /* 0x000fe20001000000 */
[----:B------:R1:W2:Y:S01]  /*6900*/  SHFL.IDX PT, R20, R20, R13, 0x1c1f ;  /* 0x001c1f0d14147589 */ /* 0x0002a200000e0000 */
[----:B------:R-:W-:Y:S02]  /*6910*/  SEL R22, R24, R51, P2 ;  /* 0x0000003318167207 */ /* 0x000fe40001000000 */
[----:B------:R-:W-:Y:S01]  /*6920*/  SEL R15, R15, R34, P2 ;  /* 0x000000220f0f7207 */ /* 0x000fe20001000000 */
[----:B------:R1:W3:Y:S01]  /*6930*/  SHFL.IDX PT, R18, R18, R13, 0x1c1f ;  /* 0x001c1f0d12127589 */ /* 0x0002e200000e0000 */
[----:B------:R-:W-:Y:S02]  /*6940*/  SEL R21, R40, R21, P2 ;  /* 0x0000001528157207 */ /* 0x000fe40001000000 */
[----:B------:R-:W-:Y:S01]  /*6950*/  SEL R51, R51, R24, P2 ;  /* 0x0000001833337207 */ /* 0x000fe20001000000 */
[----:B------:R1:W4:Y:S01]  /*6960*/  SHFL.IDX PT, R19, R19, R14, 0x1c1f ;  /* 0x001c1f0e13137589 */ /* 0x00032200000e0000 */
[----:B------:R-:W-:-:S03]  /*6970*/  SHF.L.U32 R17, R0, 0x1f, RZ ;  /* 0x0000001f00117819 */ /* 0x000fc600000006ff */
[----:B------:R1:W1:Y:S01]  /*6980*/  SHFL.IDX PT, R15, R15, R14, 0x1c1f ;  /* 0x001c1f0e0f0f7589 */ /* 0x00026200000e0000 */
[----:B------:R1:W1:Y:S03]  /*6990*/  SYNCS.PHASECHK.TRANS64.TRYWAIT P3, [UR6+0x3800], R17 ;  /* 0x00380011ff0075a7 */ /* 0x0002660008060146 */
[----:B------:R1:W1:Y:S04]  /*69a0*/  SHFL.IDX PT, R16, R16, R13, 0x1c1f ;  /* 0x001c1f0d10107589 */ /* 0x00026800000e0000 */
[----:B------:R1:W1:Y:S04]  /*69b0*/  SHFL.IDX PT, R21, R21, R14, 0x1c1f ;  /* 0x001c1f0e15157589 */ /* 0x00026800000e0000 */
[----:B------:R1:W1:Y:S04]  /*69c0*/  SHFL.IDX PT, R22, R22, R13, 0x1c1f ;  /* 0x001c1f0d16167589 */ /* 0x00026800000e0000 */
[----:B------:R1:W1:Y:S01]  /*69d0*/  SHFL.IDX PT, R51, R51, R14, 0x1c1f ;  /* 0x001c1f0e33337589 */ /* 0x00026200000e0000 */
[----:B--23--:R-:W-:Y:S05]  /*69e0*/  @!P0 BRA `(.L_x_39) ;  /* 0x0000000000048947 */ /* 0x00cfea0003800000 */
[----:B------:R-:W-:Y:S01]  /*69f0*/  BPT.TRAP 0x1 ;  /* 0x000000040000795c */ /* 0x000fe20000300000 */
.L_x_39:
[----:B-1----:R-:W-:Y:S05]  /*6a00*/  @P3 BRA `(.L_x_40) ;  /* 0x0000000000083947 */ /* 0x002fea0003800000 */
[----:B------:R-:W1:Y:S02]  /*6a10*/  SYNCS.PHASECHK.TRANS64.TRYWAIT P3, [UR6+0x3800], R17 ;  /* 0x00380011ff0075a7 */ /* 0x000e640008060146 */
[----:B-1----:R-:W-:Y:S05]  /*6a20*/  @!P3 BRA `(.L_x_41) ;  /* 0x0000002400acb947 */ /* 0x002fea0003800000 */
.L_x_40:
[CCC-:B------:R-:W-:Y:S01]  /*6a30*/  PRMT R36, R18.reuse, R9.reuse, R15.reuse ;  /* 0x0000000912247216 */ /* 0x1c0fe2000000000f */
[----:B------:R-:W-:Y:S01]  /*6a40*/  ULEA UR6, UR10, UR8, 0x7 ;  /* 0x000000080a067291 */ /* 0x000fe2000f8e383f */
[-C--:B------:R-:W-:Y:S01]  /*6a50*/  PRMT R37, R18, R10.reuse, R15 ;  /* 0x0000000a12257216 */ /* 0x080fe2000000000f */
[----:B------:R-:W-:Y:S01]  /*6a60*/  UMOV UR7, 0x80000020 ;  /* 0x8000002000077882 */ /* 0x000fe20000000000 */
[CCC-:B----4-:R-:W-:Y:S02]  /*6a70*/  PRMT R38, R20.reuse, R9.reuse, R19.reuse ;  /* 0x0000000914267216 */ /* 0x1d0fe40000000013 */
[----:B------:R-:W-:Y:S02]  /*6a80*/  PRMT R39, R20, R10, R19 ;  /* 0x0000000a14277216 */ /* 0x000fe40000000013 */
[-C--:B------:R-:W-:Y:S02]  /*6a90*/  PRMT R50, R22, R9.reuse, R51 ;  /* 0x0000000916327216 */ /* 0x080fe40000000033 */
[----:B------:R-:W-:Y:S01]  /*6aa0*/  WARPGROUP.ARRIVE ;  /* 0x00000000000079c5 */ /* 0x000fe20000000000 */
[----:B------:R-:W-:-:S02]  /*6ab0*/  PRMT R48, R16, R9, R21 ;  /* 0x0000000910307216 */ /* 0x000fc40000000015 */
[-C--:B------:R-:W-:Y:S02]  /*6ac0*/  PRMT R49, R16, R10.reuse, R21 ;  /* 0x0000000a10317216 */ /* 0x080fe40000000015 */
[----:B------:R-:W-:Y:S01]  /*6ad0*/  PRMT R51, R22, R10, R51 ;  /* 0x0000000a16337216 */ /* 0x000fe20000000033 */
        /* <DEDUP_REMOVED lines=9> */
.L_x_42:
[----:B------:R-:W-:-:S04]  /*6b70*/  ULEA UR6, UR9, UR38, 0x3 ;  /* 0x0000002609067291 */ /* 0x000fc8000f8e183f */
[----:B------:R-:W-:-:S04]  /*6b80*/  UIADD3 UR6, UR6, 0x3828, URZ ;  /* 0x0000382806067890 */ /* 0x000fc8000fffe03f */
[----:B------:R-:W-:-:S09]  /*6b90*/  UPRMT UR6, URZ, 0x654, UR6 ;  /* 0x000006543f067896 */ /* 0x000fd20008000006 */
[----:B------:R-:W-:Y:S01]  /*6ba0*/  SYNCS.ARRIVE.TRANS64.RED.A1T0 RZ, [UR6], RZ ;  /* 0x000000ffffff79a7 */ /* 0x000fe20008100406 */
[----:B------:R-:W-:Y:S05]  /*6bb0*/  @P1 BRA `(.L_x_43) ;  /* 0x0000000000041947 */ /* 0x000fea0003800000 */
[----:B------:R-:W-:Y:S01]  /*6bc0*/  BPT.TRAP 0x1 ;  /* 0x000000040000795c */ /* 0x000fe20000300000 */
.L_x_43:
[----:B------:R-:W-:-:S04]  /*6bd0*/  UIADD3 UR9, UR9, 0x1, URZ ;  /* 0x0000000109097890 */ /* 0x000fc8000fffe03f */
[----:B------:R-:W-:-:S04]  /*6be0*/  UISETP.NE.AND UP0, UPT, UR9, 0x5, UPT ;  /* 0x000000050900788c */ /* 0x000fc8000bf05270 */
[----:B------:R-:W-:Y:S01]  /*6bf0*/  USEL UR9, UR9, URZ, UP0 ;  /* 0x0000003f09097287 */ /* 0x000fe20008000000 */
[----:B------:R-:W-:Y:S11]  /*6c00*/  @!P0 BRA `(.L_x_44) ;  /* 0x0000000000048947 */ /* 0x000ff60003800000 */
[----:B------:R-:W-:Y:S01]  /*6c10*/  BPT.TRAP 0x1 ;  /* 0x000000040000795c */ /* 0x000fe20000300000 */
.L_x_44:
[----:B------:R-:W-:-:S04]  /*6c20*/  ULEA UR6, UR9, UR38, 0x3 ;  /* 0x0000002609067291 */ /* 0x000fc8000f8e183f */
[----:B------:R-:W-:-:S04]  /*6c30*/  UIADD3 UR6, UR6, 0x3828, URZ ;  /* 0x0000382806067890 */ /* 0x000fc8000fffe03f */
[----:B------:R-:W-:-:S09]  /*6c40*/  UPRMT UR6, URZ, 0x654, UR6 ;  /* 0x000006543f067896 */ /* 0x000fd20008000006 */
[----:B------:R-:W-:Y:S01]  /*6c50*/  SYNCS.ARRIVE.TRANS64.RED.A1T0 RZ, [UR6], RZ ;  /* 0x000000ffffff79a7 */ /* 0x000fe20008100406 */
[----:B------:R-:W-:Y:S05]  /*6c60*/  @P1 BRA `(.L_x_45) ;  /* 0x0000000000041947 */ /* 0x000fea0003800000 */
[----:B------:R-:W-:Y:S01]  /*6c70*/  BPT.TRAP 0x1 ;  /* 0x000000040000795c */ /* 0x000fe20000300000 */
.L_x_45:
[----:B------:R-:W-:Y:S01]  /*6c80*/  UIADD3 UR10, UR10, 0x1, URZ ;  /* 0x000000010a0a7890 */ /* 0x000fe2000fffe03f */
[C---:B------:R-:W-:Y:S01]  /*6c90*/  ISETP.GT.AND P3, PT, R7.reuse, 0x1, PT ;  /* 0x000000010700780c */ /* 0x040fe20003f64270 */
[----:B------:R-:W-:Y:S01]  /*6ca0*/  UIADD3 UR9, UR9, 0x1, URZ ;  /* 0x0000000109097890 */ /* 0x000fe2000fffe03f */
[----:B------:R-:W-:Y:S01]  /*6cb0*/  VIADD R7, R7, 0xffffffff ;  /* 0xffffffff07077836 */ /* 0x000fe20000000000 */
[----:B------:R-:W-:Y:S01]  /*6cc0*/  UISETP.NE.AND UP1, UPT, UR10, 0x5, UPT ;  /* 0x000000050a00788c */ /* 0x000fe2000bf25270 */
[----:B------:R-:W-:Y:S01]  /*6cd0*/  VIADD R5, R5, 0x40 ;  /* 0x0000004005057836 */ /* 0x000fe20000000000 */
[----:B------:R-:W-:Y:S01]  /*6ce0*/  UISETP.NE.AND UP0, UPT, UR9, 0x5, UPT ;  /* 0x000000050900788c */ /* 0x000fe2000bf05270 */
[----:B-1----:R-:W-:Y:S01]  /*6cf0*/  IMAD.MOV.U32 R4, RZ, RZ, R6 ;  /* 0x000000ffff047224 */ /* 0x002fe200078e0006 */
[----:B------:R-:W-:Y:S01]  /*6d00*/  USEL UR6, URZ, 0x1, UP1 ;  /* 0x000000013f067887 */ /* 0x000fe20008800000 */
[----:B------:R-:W-:Y:S01]  /*6d10*/  IMAD.MOV.U32 R16, RZ, RZ, R8 ;  /* 0x000000ffff107224 */ /* 0x000fe200078e0008 */
[----:B------:R-:W-:-:S02]  /*6d20*/  USEL UR9, UR9, URZ, UP0 ;  /* 0x0000003f09097287 */ /* 0x000fc40008000000 */
[----:B------:R-:W-:Y:S02]  /*6d30*/  USEL UR10, UR10, URZ, UP1 ;  /* 0x0000003f0a0a7287 */ /* 0x000fe40008800000 */
[----:B------:R-:W-:Y:S01]  /*6d40*/  LOP3.LUT R15, R0, UR6, RZ, 0x3c, !PT ;  /* 0x00000006000f7c12 */ /* 0x000fe2000f8e3cff */
[----:B------:R-:W-:Y:S09]  /*6d50*/  @P3 BRA `(.L_x_46) ;  /* 0xffffffdc00a83947 */ /* 0x000ff2000383ffff */
.L_x_35:
[----:B------:R-:W1:Y:S01]  /*6d60*/  SHFL.BFLY PT, R0, R11, 0x1, 0x1f ;  /* 0x0c201f000b007f89 */ /* 0x000e6200000e0000 */
[----:B------:R-:W-:Y:S01]  /*6d70*/  BSSY B0, `(.L_x_47) ;  /* 0x0000024000007945 */ /* 0x000fe20003800000 */
[----:B------:R-:W-:Y:S02]  /*6d80*/  IMAD.MOV.U32 R7, RZ, RZ, 0x7f800000 ;  /* 0x7f800000ff077424 */ /* 0x000fe400078e00ff */
[----:B------:R-:W2:Y:S01]  /*6d90*/  SHFL.BFLY PT, R3, R12, 0x1, 0x1f ;  /* 0x0c201f000c037f89 */ /* 0x000ea200000e0000 */
[----:B------:R-:W-:Y:S02]  /*6da0*/  IMAD.MOV.U32 R9, RZ, RZ, 0x3f800000 ;  /* 0x3f800000ff097424 */ /* 0x000fe400078e00ff */
[----:B------:R-:W-:Y:S02]  /*6db0*/  IMAD.MOV.U32 R2, RZ, RZ, 0x3f800000 ;  /* 0x3f800000ff027424 */ /* 0x000fe400078e00ff */
[----:B-1----:R-:W-:Y:S01]  /*6dc0*/  FADD R0, R0, R11 ;  /* 0x0000000b00007221 */ /* 0x002fe20000000000 */
[----:B------:R-:W-:-:S02]  /*6dd0*/  IMAD.MOV.U32 R11, RZ, RZ, 0x7f800000 ;  /* 0x7f800000ff0b7424 */ /* 0x000fc400078e00ff */
[----:B--2---:R-:W-:Y:S02]  /*6de0*/  FADD R16, R3, R12 ;  /* 0x0000000c03107221 */ /* 0x004fe40000000000 */
[----:B------:R-:W1:Y:S04]  /*6df0*/  SHFL.BFLY PT, R5, R0, 0x2, 0x1f ;  /* 0x0c401f0000057f89 */ /* 0x000e6800000e0000 */
[----:B------:R-:W2:Y:S01]  /*6e00*/  SHFL.BFLY PT, R17, R16, 0x2, 0x1f ;  /* 0x0c401f0010117f89 */ /* 0x000ea200000e0000 */
[C---:B-1----:R-:W-:Y:S01]  /*6e10*/  FSETP.NE.AND P0, PT, R0.reuse, -R5, PT ;  /* 0x800000050000720b */ /* 0x042fe20003f05000 */
[----:B------:R-:W-:Y:S01]  /*6e20*/  FADD R4, R0, R5 ;  /* 0x0000000500047221 */ /* 0x000fe20000000000 */
[----:B--2---:R-:W-:-:S11]  /*6e30*/  FADD R5, R16, R17 ;  /* 0x0000001110057221 */ /* 0x004fd60000000000 */
[----:B------:R-:W-:Y:S05]  /*6e40*/  @!P0 BRA `(.L_x_48) ;  /* 0x0000000000588947 */ /* 0x000fea0003800000 */
[----:B------:R-:W-:Y:S01]  /*6e50*/  VIADD R0, R4, 0x1800000 ;  /* 0x0180000004007836 */ /* 0x000fe20000000000 */
[----:B------:R-:W-:Y:S04]  /*6e60*/  BSSY B1, `(.L_x_49) ;  /* 0x000000d000017945 */ /* 0x000fe80003800000 */
[----:B------:R-:W-:-:S04]  /*6e70*/  LOP3.LUT R0, R0, 0x7f800000, RZ, 0xc0, !PT ;  /* 0x7f80000000007812 */ /* 0x000fc800078ec0ff */
[----:B------:R-:W-:-:S13]  /*6e80*/  ISETP.GT.U32.AND P0, PT, R0, 0x1ffffff, PT ;  /* 0x01ffffff0000780c */ /* 0x000fda0003f04070 */
[----:B------:R-:W-:Y:S05]  /*6e90*/  @P0 BRA `(.L_x_50) ;  /* 0x0000000000140947 */ /* 0x000fea0003800000 */
[----:B------:R-:W-:Y:S01]  /*6ea0*/  IMAD.MOV.U32 R2, RZ, RZ, R4 ;  /* 0x000000ffff027224 */ /* 0x000fe200078e0004 */
[----:B------:R-:W-:-:S07]  /*6eb0*/  MOV R15, 0x6ed0 ;  /* 0x00006ed0000f7802 */ /* 0x000fce0000000f00 */
[----:B------:R-:W-:Y:S05]  /*6ec0*/  CALL.REL.NOINC `($__internal_0_$__cuda_sm20_rcp_rn_f32_slowpath) ;  /* 0x00000024002c7944 */ /* 0x000fea0003c00000 */
[----:B------:R-:W-:Y:S01]  /*6ed0*/  IMAD.MOV.U32 R2, RZ, RZ, R0 ;  /* 0x000000ffff027224 */ /* 0x000fe200078e0000 */
[----:B------:R-:W-:Y:S06]  /*6ee0*/  BRA `(.L_x_51) ;  /* 0x0000000000107947 */ /* 0x000fec0003800000 */
.L_x_50:
[----:B------:R-:W1:Y:S02]  /*6ef0*/  MUFU.RCP R3, R4 ;  /* 0x0000000400037308 */ /* 0x000e640000001000 */
[----:B-1----:R-:W-:-:S04]  /*6f00*/  FFMA R0, R4, R3, -1 ;  /* 0xbf80000004007423 */ /* 0x002fc80000000003 */
[----:B------:R-:W-:-:S04]  /*6f10*/  FADD.FTZ R0, -R0, -RZ ;  /* 0x800000ff00007221 */ /* 0x000fc80000010100 */
[----:B------:R-:W-:-:S07]  /*6f20*/  FFMA R2, R3, R0, R3 ;  /* 0x0000000003027223 */ /* 0x000fce0000000003 */
.L_x_51:
[----:B------:R-:W-:Y:S05]  /*6f30*/  BSYNC B1 ;  /* 0x0000000000017941 */ /* 0x000fea0003800000 */
.L_x_49:
[----:B------:R-:W-:Y:S01]  /*6f40*/  FSETP.GEU.AND P0, PT, |R4|, 1.175494350822287508e-38, PT ;  /* 0x008000000400780b */ /* 0x000fe20003f0e200 */
[----:B------:R-:W-:-:S12]  /*6f50*/  ULDC UR4, c[0x0][0x600] ;  /* 0x0001800000047ab9 */ /* 0x000fd80000000800 */
[----:B------:R-:W-:-:S04]  /*6f60*/  @!P0 FMUL R4, R4, 16777216 ;  /* 0x4b80000004048820 */ /* 0x000fc80000400000 */
[----:B------:R-:W1:Y:S02]  /*6f70*/  MUFU.LG2 R0, R4 ;  /* 0x0000000400007308 */ /* 0x000e640000000c00 */
[----:B-1----:R-:W-:-:S04]  /*6f80*/  @!P0 FADD R0, R0, -24 ;  /* 0xc1c0000000008421 */ /* 0x002fc80000000000 */
[----:B------:R-:W-:-:S04]  /*6f90*/  FMUL R11, R0, 0.69314718246459960938 ;  /* 0x3f317218000b7820 */ /* 0x000fc80000400000 */
[----:B------:R-:W-:-:S07]  /*6fa0*/  FFMA R11, R6, UR4, R11 ;  /* 0x00000004060b7c23 */ /* 0x000fce000800000b */
.L_x_48:
[----:B------:R-:W-:Y:S05]  /*6fb0*/  BSYNC B0 ;  /* 0x0000000000007941 */ /* 0x000fea0003800000 */
.L_x_47:
[----:B------:R-:W-:Y:S01]  /*6fc0*/  FSETP.NE.AND P0, PT, R16, -R17, PT ;  /* 0x800000111000720b */ /* 0x000fe20003f05000 */
[----:B------:R-:W-:Y:S01]  /*6fd0*/  ULDC UR4, c[0x0][0x608] ;  /* 0x0001820000047ab9 */ /* 0x000fe20000000800 */
[----:B------:R-:W-:Y:S01]  /*6fe0*/  BSSY B0, `(.L_x_52) ;  /* 0x0000021000007945 */ /* 0x000fe20003800000 */
[----:B------:R-:W-:-:S04]  /*6ff0*/  FMUL R2, R2, UR4 ;  /* 0x0000000402027c20 */ /* 0x000fc80008400000 */
[-C--:B------:R-:W-:Y:S01]  /*7000*/  FMUL R23, R56, R2.reuse ;  /* 0x0000000238177220 */ /* 0x080fe20000400000 */
[-C--:B------:R-:W-:Y:S01]  /*7010*/  FMUL R57, R57, R2.reuse ;  /* 0x0000000239397220 */ /* 0x080fe20000400000 */
[-C--:B------:R-:W-:Y:S01]  /*7020*/  FMUL R25, R60, R2.reuse ;  /* 0x000000023c197220 */ /* 0x080fe20000400000 */
[-C--:B------:R-:W-:Y:S01]  /*7030*/  FMUL R61, R61, R2.reuse ;  /* 0x000000023d3d7220 */ /* 0x080fe20000400000 */
[-C--:B------:R-:W-:Y:S01]  /*7040*/  FMUL R27, R64, R2.reuse ;  /* 0x00000002401b7220 */ /* 0x080fe20000400000 */
[-C--:B------:R-:W-:Y:S01]  /*7050*/  FMUL R65, R65, R2.reuse ;  /* 0x0000000241417220 */ /* 0x080fe20000400000 */
[-C--:B------:R-:W-:Y:S01]  /*7060*/  FMUL R29, R68, R2.reuse ;  /* 0x00000002441d7220 */ /* 0x080fe20000400000 */
[----:B------:R-:W-:Y:S01]  /*7070*/  FMUL R69, R69, R2 ;  /* 0x0000000245457220 */ /* 0x000fe20000400000 */
[----:B------:R-:W-:Y:S06]  /*7080*/  @!P0 BRA `(.L_x_53) ;  /* 0x0000000000588947 */ /* 0x000fec0003800000 */
        /* <DEDUP_REMOVED lines=10> */
.L_x_55:
[----:B------:R-:W1:Y:S02]  /*7130*/  MUFU.RCP R0, R5 ;  /* 0x0000000500007308 */ /* 0x000e640000001000 */
[----:B-1----:R-:W-:-:S04]  /*7140*/  FFMA R2, R5, R0, -1 ;  /* 0xbf80000005027423 */ /* 0x002fc80000000000 */
[----:B------:R-:W-:-:S04]  /*7150*/  FADD.FTZ R9, -R2, -RZ ;  /* 0x800000ff02097221 */ /* 0x000fc80000010100 */
[----:B------:R-:W-:-:S07]  /*7160*/  FFMA R9, R0, R9, R0 ;  /* 0x0000000900097223 */ /* 0x000fce0000000000 */
.L_x_56:
[----:B------:R-:W-:Y:S05]  /*7170*/  BSYNC B1 ;  /* 0x0000000000017941 */ /* 0x000fea0003800000 */
.L_x_54:
[----:B------:R-:W-:Y:S01]  /*7180*/  FSETP.GEU.AND P0, PT, |R5|, 1.175494350822287508e-38, PT ;  /* 0x008000000500780b */ /* 0x000fe20003f0e200 */
[----:B------:R-:W-:-:S12]  /*7190*/  ULDC UR4, c[0x0][0x600] ;  /* 0x0001800000047ab9 */ /* 0x000fd80000000800 */
[----:B------:R-:W-:-:S04]  /*71a0*/  @!P0 FMUL R5, R5, 16777216 ;  /* 0x4b80000005058820 */ /* 0x000fc80000400000 */
[----:B------:R-:W1:Y:S02]  /*71b0*/  MUFU.LG2 R0, R5 ;  /* 0x0000000500007308 */ /* 0x000e640000000c00 */
[----:B-1----:R-:W-:-:S04]  /*71c0*/  @!P0 FADD R0, R0, -24 ;  /* 0xc1c0000000008421 */ /* 0x002fc80000000000 */
[----:B------:R-:W-:-:S04]  /*71d0*/  FMUL R7, R0, 0.69314718246459960938 ;  /* 0x3f31721800077820 */ /* 0x000fc80000400000 */
[----:B------:R-:W-:-:S07]  /*71e0*/  FFMA R7, R8, UR4, R7 ;  /* 0x0000000408077c23 */ /* 0x000fce0008000007 */
.L_x_53:
[----:B------:R-:W-:Y:S05]  /*71f0*/  BSYNC B0 ;  /* 0x0000000000007941 */ /* 0x000fea0003800000 */
.L_x_52:
[----:B------:R-:W-:Y:S01]  /*7200*/  UISETP.NE.AND UP0, UPT, UR36, 0x1, UPT ;  /* 0x000000012400788c */ /* 0x000fe2000bf05270 */
[----:B------:R-:W1:Y:S03]  /*7210*/  S2R R17, SR_TID.X ;  /* 0x0000000000117919 */ /* 0x000e660000002100 */
[----:B------:R-:W-:-:S06]  /*7220*/  USEL UR4, URZ, 0x1, UP0 ;  /* 0x000000013f047887 */ /* 0x000fcc0008000000 */
[----:B------:R-:W-:Y:S01]  /*7230*/  IMAD.U32 R0, RZ, RZ, UR4 ;  /* 0x00000004ff007e24 */ /* 0x000fe2000f8e00ff */
[----:B------:R-:W-:Y:S02]  /*7240*/  ULDC UR4, c[0x0][0x608] ;  /* 0x0001820000047ab9 */ /* 0x000fe40000000800 */
[----:B------:R-:W-:Y:S02]  /*7250*/  FMUL R9, R9, UR4 ;  /* 0x0000000409097c20 */ /* 0x000fe40008400000 */
[----:B------:R-:W-:-:S04]  /*7260*/  SHF.L.U32 R0, R0, 0x1f, RZ ;  /* 0x0000001f00007819 */ /* 0x000fc800000006ff */
[----:B------:R-:W2:Y:S01]  /*7270*/  SYNCS.PHASECHK.TRANS64.TRYWAIT P0, [UR11+0x8], R0 ;  /* 0x00000800ff0075a7 */ /* 0x000ea2000800014b */
[C---:B-1----:R-:W-:Y:S02]  /*7280*/  LOP3.LUT P1, RZ, R17.reuse, 0x3, RZ, 0xc0, !PT ;  /* 0x0000000311ff7812 */ /* 0x042fe4000782c0ff */
[----:B------:R-:W-:Y:S01]  /*7290*/  LOP3.LUT R16, R17, 0x7f, RZ, 0xc0, !PT ;  /* 0x0000007f11107812 */ /* 0x000fe200078ec0ff */
[----:B--2---:R-:W-:Y:S10]  /*72a0*/  @!P0 BRA `(.L_x_57) ;  /* 0x0000001c00a48947 */ /* 0x004ff40003800000 */
.L_x_105:
[----:B------:R-:W-:Y:S01]  /*72b0*/  ULDC.64 UR10, c[0x0][0x208] ;  /* 0x00008200000a7ab9 */ /* 0x000fe20000000a00 */
[----:B------:R-:W-:Y:S01]  /*72c0*/  BSSY B0, `(.L_x_58) ;  /* 0x0000019000007945 */ /* 0x000fe20003800000 */
[----:B------:R-:W-:Y:S02]  /*72d0*/  SHF.R.U32.HI R17, RZ, 0x2, R17 ;  /* 0x00000002ff117819 */ /* 0x000fe40000011611 */
[----:B------:R-:W-:Y:S01]  /*72e0*/  SHF.R.U32.HI R18, RZ, 0x5, R16 ;  /* 0x00000005ff127819 */ /* 0x000fe20000011610 */
[----:B------:R-:W-:Y:S06]  /*72f0*/  @P1 BRA `(.L_x_59) ;  /* 0x0000000000541947 */ /* 0x000fec0003800000 */
[----:B------:R-:W2:Y:S01]  /*7300*/  S2UR UR4, SR_CTAID.Y ;  /* 0x00000000000479c3 */ /* 0x000ea20000002600 */
[----:B-1----:R-:W-:Y:S01]  /*7310*/  IMAD.SHL.U32 R3, R18, 0x10, RZ ;  /* 0x0000001012037824 */ /* 0x002fe200078e00ff */
[----:B------:R-:W-:Y:S01]  /*7320*/  LOP3.LUT R0, R17, 0x7, RZ, 0xc0, !PT ;  /* 0x0000000711007812 */ /* 0x000fe200078ec0ff */
[----:B------:R-:W-:Y:S01]  /*7330*/  USHF.L.U32 UR8, UR37, 0x6, URZ ;  /* 0x0000000625087899 */ /* 0x000fe2000800063f */
[----:B------:R-:W-:Y:S02]  /*7340*/  ULDC.64 UR6, c[0x0][0x688] ;  /* 0x0001a20000067ab9 */ /* 0x000fe40000000a00 */
[----:B------:R-:W-:Y:S02]  /*7350*/  LOP3.LUT R0, R3, 0xfffffff0, R0, 0xe2, !PT ;  /* 0xfffffff003007812 */ /* 0x000fe400078ee200 */
[----:B------:R-:W1:Y:S03]  /*7360*/  S2UR UR5, SR_CTAID.Z ;  /* 0x00000000000579c3 */ /* 0x000e660000002700 */
[----:B------:R-:W-:-:S04]  /*7370*/  VIADD R3, R0, UR8 ;  /* 0x0000000800037c36 */ /* 0x000fc80008000000 */
[----:B------:R-:W-:Y:S01]  /*7380*/  VIADD R2, R3, 0x8 ;  /* 0x0000000803027836 */ /* 0x000fe20000000000 */
[----:B--2---:R-:W-:-:S04]  /*7390*/  UIMAD UR4, UR4, UR6, UR8 ;  /* 0x00000006040472a4 */ /* 0x004fc8000f8e0208 */
[----:B-1----:R-:W-:-:S03]  /*73a0*/  UIMAD UR4, UR5, UR7, UR4 ;  /* 0x00000007050472a4 */ /* 0x002fc6000f8e0204 */
[----:B------:R-:W-:Y:S02]  /*73b0*/  ULDC UR5, c[0x0][0x288] ;  /* 0x0000a20000057ab9 */ /* 0x000fe40000000800 */
[----:B------:R-:W-:Y:S02]  /*73c0*/  ISETP.GE.U32.AND P0, PT, R3, UR5, PT ;  /* 0x0000000503007c0c */ /* 0x000fe4000bf06070 */
[----:B------:R-:W-:Y:S02]  /*73d0*/  IADD3 R0, P2, R0, UR4, RZ ;  /* 0x0000000400007c10 */ /* 0x000fe4000ff5e0ff */
[----:B------:R-:W-:Y:S01]  /*73e0*/  ISETP.GE.U32.AND P1, PT, R2, UR5, PT ;  /* 0x0000000502007c0c */ /* 0x000fe2000bf26070 */
[----:B------:R-:W-:Y:S02]  /*73f0*/  ULDC.64 UR4, c[0x0][0x680] ;  /* 0x0001a00000047ab9 */ /* 0x000fe40000000a00 */
[----:B------:R-:W-:Y:S01]  /*7400*/  IMAD.X R3, RZ, RZ, RZ, P2 ;  /* 0x000000ffff037224 */ /* 0x000fe200010e06ff */
[----:B------:R-:W-:-:S04]  /*7410*/  LEA R2, P2, R0, UR4, 0x2 ;  /* 0x0000000400027c11 */ /* 0x000fc8000f8410ff */
[----:B------:R-:W-:-:S05]  /*7420*/  LEA.HI.X R3, R0, UR5, R3, 0x2, P2 ;  /* 0x0000000500037c11 */ /* 0x000fca00090f1403 */
[----:B------:R2:W-:Y:S04]  /*7430*/  @!P0 STG.E desc[UR10][R2.64], R11 ;  /* 0x0000000b02008986 */ /* 0x0005e8000c10190a */
[----:B------:R2:W-:Y:S02]  /*7440*/  @!P1 STG.E desc[UR10][R2.64+0x20], R7 ;  /* 0x0000200702009986 */ /* 0x0005e4000c10190a */
.L_x_59:
[----:B------:R-:W-:Y:S05]  /*7450*/  BSYNC B0 ;  /* 0x0000000000007941 */ /* 0x000fea0003800000 */
.L_x_58:
[----:B------:R-:W-:Y:S01]  /*7460*/  ULDC.64 UR4, c[0x0][0x730] ;  /* 0x0001cc0000047ab9 */ /* 0x000fe20000000a00 */
[-C--:B------:R-:W-:Y:S01]  /*7470*/  FMUL R31, R58, R9.reuse ;  /* 0x000000093a1f7220 */ /* 0x080fe20000400000 */
[----:B------:R-:W-:Y:S01]  /*7480*/  ISETP.NE.U32.AND P0, PT, RZ, UR4, PT ;  /* 0x00000004ff007c0c */ /* 0x000fe2000bf05070 */
[-C--:B------:R-:W-:Y:S01]  /*7490*/  FMUL R59, R59, R9.reuse ;  /* 0x000000093b3b7220 */ /* 0x080fe20000400000 */
[-C--:B------:R-:W-:Y:S01]  /*74a0*/  FMUL R33, R62, R9.reuse ;  /* 0x000000093e217220 */ /* 0x080fe20000400000 */
[-C--:B------:R-:W-:Y:S01]  /*74b0*/  FMUL R63, R63, R9.reuse ;  /* 0x000000093f3f7220 */ /* 0x080fe20000400000 */
[----:B------:R-:W-:Y:S01]  /*74c0*/  ISETP.NE.AND.EX P0, PT, RZ, UR5, PT, P0 ;  /* 0x00000005ff007c0c */ /* 0x000fe2000bf05300 */
[-C--:B------:R-:W-:Y:S01]  /*74d0*/  FMUL R35, R66, R9.reuse ;  /* 0x0000000942237220 */ /* 0x080fe20000400000 */
[-C--:B------:R-:W-:Y:S01]  /*74e0*/  FMUL R67, R67, R9.reuse ;  /* 0x0000000943437220 */ /* 0x080fe20000400000 */
[-C--:B------:R-:W-:Y:S01]  /*74f0*/  FMUL R37, R70, R9.reuse ;  /* 0x0000000946257220 */ /* 0x080fe20000400000 */
[----:B------:R-:W-:-:S09]  /*7500*/  FMUL R71, R71, R9 ;  /* 0x0000000947477220 */ /* 0x000fd20000400000 */
[----:B------:R-:W-:Y:S05]  /*7510*/  @P0 BRA `(.L_x_60) ;  /* 0x0000000000200947 */ /* 0x000fea0003800000 */
[----:B------:R-:W-:Y:S02]  /*7520*/  ULDC.64 UR4, c[0x0][0x728] ;  /* 0x0001ca0000047ab9 */ /* 0x000fe40000000a00 */
[----:B------:R-:W-:-:S04]  /*7530*/  ISETP.NE.U32.AND P0, PT, RZ, UR4, PT ;  /* 0x00000004ff007c0c */ /* 0x000fc8000bf05070 */
[----:B------:R-:W-:-:S13]  /*7540*/  ISETP.NE.AND.EX P0, PT, RZ, UR5, PT, P0 ;  /* 0x00000005ff007c0c */ /* 0x000fda000bf05300 */
[----:B------:R-:W-:Y:S05]  /*7550*/  @!P0 BRA `(.L_x_61) ;  /* 0x00000000000c8947 */ /* 0x000fea0003800000 */
[----:B-12---:R-:W1:Y:S02]  /*7560*/  LDC.64 R2, c[0x0][0x728] ;  /* 0x0001ca00ff027b82 */ /* 0x006e640000000a00 */
[----:B-1----:R4:W5:Y:S01]  /*7570*/  LDG.E R2, desc[UR10][R2.64] ;  /* 0x0000000a02027981 */ /* 0x002962000c1e1900 */
[----:B------:R-:W-:Y:S05]  /*7580*/  BRA `(.L_x_60) ;  /* 0x0000000000047947 */ /* 0x000fea0003800000 */
.L_x_61:
[----:B--2---:R-:W3:Y:S02]  /*7590*/  LDC R2, c[0x0][0x720] ;  /* 0x0001c800ff027b82 */ /* 0x004ee40000000800 */
.L_x_60:
[----:B-1----:R-:W-:Y:S01]  /*75a0*/  MOV R0, RZ ;  /* 0x000000ff00007202 */ /* 0x002fe20000000f00 */
[----:B---3-5:R-:W-:-:S03]  /*75b0*/  IMAD.MOV.U32 R22, RZ, RZ, R2 ;  /* 0x000000ffff167224 */ /* 0x028fc600078e0002 */
[----:B------:R-:W-:-:S13]  /*75c0*/  LOP3.LUT P0, RZ, R0, 0x9f, RZ, 0xc0, !PT ;  /* 0x0000009f00ff7812 */ /* 0x000fda000780c0ff */
[----:B------:R-:W-:Y:S05]  /*75d0*/  @!P0 BRA `(.L_x_62) ;  /* 0x0000000000408947 */ /* 0x000fea0003800000 */
[----:B------:R-:W-:Y:S01]  /*75e0*/  MOV R0, 0x0 ;  /* 0x0000000000007802 */ /* 0x000fe20000000f00 */
[----:B------:R-:W-:Y:S01]  /*75f0*/  ULDC.64 UR4, c[0x4][0x68] ;  /* 0x01001a0000047ab9 */ /* 0x000fe20000000a00 */
[----:B------:R-:W-:Y:S01]  /*7600*/  ULDC.64 UR6, c[0x4][0x8] ;  /* 0x0100020000067ab9 */ /* 0x000fe20000000a00 */
[----:B------:R-:W-:Y:S01]  /*7610*/  IMAD.U32 R4, RZ, RZ, UR4 ;  /* 0x00000004ff047e24 */ /* 0x000fe2000f8e00ff */
[----:B--2-4-:R1:W2:Y:S01]  /*7620*/  LDC.64 R2, c[0x4][R0] ;  /* 0x0100000000027b82 */ /* 0x0142a20000000a00 */
[----:B------:R-:W-:Y:S01]  /*7630*/  IMAD.U32 R5, RZ, RZ, UR5 ;  /* 0x00000005ff057e24 */ /* 0x000fe2000f8e00ff */
[----:B------:R-:W-:Y:S01]  /*7640*/  ULDC.64 UR4, c[0x4][0x70] ;  /* 0x01001c0000047ab9 */ /* 0x000fe20000000a00 */
[----:B------:R-:W-:Y:S02]  /*7650*/  IMAD.U32 R10, RZ, RZ, UR6 ;  /* 0x00000006ff0a7e24 */ /* 0x000fe4000f8e00ff */
[----:B------:R-:W-:Y:S02]  /*7660*/  IMAD.U32 R6, RZ, RZ, UR4 ;  /* 0x00000004ff067e24 */ /* 0x000fe4000f8e00ff */
[----:B------:R-:W-:-:S02]  /*7670*/  IMAD.U32 R7, RZ, RZ, UR5 ;  /* 0x00000005ff077e24 */ /* 0x000fc4000f8e00ff */
[----:B------:R-:W-:Y:S02]  /*7680*/  IMAD.U32 R11, RZ, RZ, UR7 ;  /* 0x00000007ff0b7e24 */ /* 0x000fe4000f8e00ff */
[----:B------:R-:W-:Y:S02]  /*7690*/  IMAD.MOV.U32 R8, RZ, RZ, 0x70 ;  /* 0x00000070ff087424 */ /* 0x000fe400078e00ff */
[----:B------:R-:W-:Y:S02]  /*76a0*/  IMAD.MOV.U32 R12, RZ, RZ, 0x1 ;  /* 0x00000001ff0c7424 */ /* 0x000fe400078e00ff */
[----:B-1----:R-:W-:-:S07]  /*76b0*/  IMAD.MOV.U32 R13, RZ, RZ, RZ ;  /* 0x000000ffff0d7224 */ /* 0x002fce00078e00ff */
[----:B------:R-:W-:-:S07]  /*76c0*/  LEPC R20, `(.L_x_62) ;  /* 0x000000001014794e */ /* 0x000fce0000000000 */
[----:B--2---:R-:W-:Y:S05]  /*76d0*/  CALL.ABS.NOINC R2 ;  /* 0x0000000002007343 */ /* 0x004fea0003c00000 */
.L_x_62:
[----:B------:R-:W-:Y:S02]  /*76e0*/  IMAD.U32 R19, RZ, RZ, UR38 ;  /* 0x00000026ff137e24 */ /* 0x000fe4000f8e00ff */
[----:B------:R-:W-:-:S04]  /*76f0*/  IMAD.U32 R0, RZ, RZ, UR36 ;  /* 0x00000024ff007e24 */ /* 0x000fc8000f8e00ff */
[----:B------:R-:W-:-:S04]  /*7700*/  IMAD R19, R0, 0x900, R19 ;  /* 0x0000090000137824 */ /* 0x000fc800078e0213 */
[----:B------:R-:W-:-:S05]  /*7710*/  VIADD R0, R19, 0xfffff700 ;  /* 0xfffff70013007836 */ /* 0x000fca0000000000 */
        /* <DEDUP_REMOVED lines=18> */
.L_x_63:
[----:B------:R-:W1:Y:S01]  /*7840*/  S2R R5, SR_TID.X ;  /* 0x0000000000057919 */ /* 0x000e620000002100 */
[----:B------:R-:W-:Y:S01]  /*7850*/  ULDC.64 UR4, c[0x0][0x730] ;  /* 0x0001cc0000047ab9 */ /* 0x000fe20000000a00 */
[----:B------:R-:W-:Y:S01]  /*7860*/  IMAD.SHL.U32 R17, R17, 0x20, RZ ;  /* 0x0000002011117824 */ /* 0x000fe200078e00ff */
[----:B------:R-:W-:Y:S01]  /*7870*/  ISETP.NE.U32.AND P0, PT, RZ, UR4, PT ;  /* 0x00000004ff007c0c */ /* 0x000fe2000bf05070 */
[----:B------:R-:W-:-:S03]  /*7880*/  VIADD R16, R16, 0x1f ;  /* 0x0000001f10107836 */ /* 0x000fc60000000000 */
[----:B------:R-:W-:Y:S02]  /*7890*/  ISETP.NE.AND.EX P0, PT, RZ, UR5, PT, P0 ;  /* 0x00000005ff007c0c */ /* 0x000fe4000bf05300 */
[----:B------:R-:W-:-:S11]  /*78a0*/  ISETP.GT.U32.AND P1, PT, R16, 0x3e, PT ;  /* 0x0000003e1000780c */ /* 0x000fd60003f24070 */
[----:B------:R-:W3:Y:S01]  /*78b0*/  @P0 LDC R22, c[0x0][0x720] ;  /* 0x0001c800ff160b82 */ /* 0x000ee20000000800 */
[C---:B-1----:R-:W-:Y:S02]  /*78c0*/  IMAD.SHL.U32 R0, R5.reuse, 0x2, RZ ;  /* 0x0000000205007824 */ /* 0x042fe400078e00ff */
[----:B--2---:R-:W-:-:S03]  /*78d0*/  IMAD.SHL.U32 R2, R5, 0x8, RZ ;  /* 0x0000000805027824 */ /* 0x004fc600078e00ff */
[----:B----4-:R-:W-:Y:S02]  /*78e0*/  LOP3.LUT R3, R0, 0x6, RZ, 0xc0, !PT ;  /* 0x0000000600037812 */ /* 0x010fe400078ec0ff */
[----:B------:R-:W-:Y:S02]  /*78f0*/  LOP3.LUT R2, R2, 0x80, RZ, 0xc0, !PT ;  /* 0x0000008002027812 */ /* 0x000fe400078ec0ff */
[----:B------:R-:W-:Y:S01]  /*7900*/  SHF.R.U32.HI R0, RZ, 0x4, R5 ;  /* 0x00000004ff007819 */ /* 0x000fe20000011605 */
[----:B------:R-:W-:Y:S01]  /*7910*/  IMAD R3, R18, 0x200, R3 ;  /* 0x0000020012037824 */ /* 0x000fe200078e0203 */
[----:B------:R-:W-:Y:S01]  /*7920*/  LOP3.LUT R4, R2, 0x10, R5, 0xf8, !PT ;  /* 0x0000001002047812 */ /* 0x000fe200078ef805 */
[-C--:B---3--:R-:W-:Y:S01]  /*7930*/  FMUL R5, R59, R22.reuse ;  /* 0x000000163b057220 */ /* 0x088fe20000400000 */
[----:B------:R-:W-:Y:S01]  /*7940*/  LOP3.LUT R0, R0, 0x1, RZ, 0xc0, !PT ;  /* 0x0000000100007812 */ /* 0x000fe200078ec0ff */
[-C--:B------:R-:W-:Y:S01]  /*7950*/  FMUL R7, R61, R22.reuse ;  /* 0x000000163d077220 */ /* 0x080fe20000400000 */
[----:B------:R-:W-:Y:S01]  /*7960*/  LOP3.LUT R2, R17, 0x60, RZ, 0xc0, !PT ;  /* 0x0000006011027812 */ /* 0x000fe200078ec0ff */
[-C--:B------:R-:W-:Y:S01]  /*7970*/  FMUL R6, R33, R22.reuse ;  /* 0x0000001621067220 */ /* 0x080fe20000400000 */
[----:B------:R-:W-:Y:S01]  /*7980*/  ISETP.NE.U32.AND P0, PT, R0, 0x1, PT ;  /* 0x000000010000780c */ /* 0x000fe20003f05070 */
[-C--:B------:R-:W-:Y:S01]  /*7990*/  FMUL R0, R23, R22.reuse ;  /* 0x0000001617007220 */ /* 0x080fe20000400000 */
[----:B------:R-:W-:Y:S01]  /*79a0*/  IADD3 R2, R4, R3, R2 ;  /* 0x0000000304027210 */ /* 0x000fe20007ffe002 */
[-C--:B------:R-:W-:Y:S01]  /*79b0*/  FMUL R3, R57, R22.reuse ;  /* 0x0000001639037220 */ /* 0x080fe20000400000 */
[-C--:B------:R-:W-:Y:S01]  /*79c0*/  FMUL R4, R25, R22.reuse ;  /* 0x0000001619047220 */ /* 0x080fe20000400000 */
[-C--:B------:R-:W-:Y:S01]  /*79d0*/  FMUL R9, R63, R22.reuse ;  /* 0x000000163f097220 */ /* 0x080fe20000400000 */
[----:B------:R-:W-:Y:S01]  /*79e0*/  FMUL R8, R27, R22 ;  /* 0x000000161b087220 */ /* 0x000fe20000400000 */
[----:B------:R-:W-:-:S02]  /*79f0*/  IMAD.IADD R20, R19, 0x1, R2 ;  /* 0x0000000113147824 */ /* 0x000fc400078e0202 */
[-C--:B------:R-:W-:Y:S01]  /*7a00*/  FMUL R11, R65, R22.reuse ;  /* 0x00000016410b7220 */ /* 0x080fe20000400000 */
[-C--:B------:R-:W-:Y:S01]  /*7a10*/  FMUL R10, R35, R22.reuse ;  /* 0x00000016230a7220 */ /* 0x080fe20000400000 */
[-C--:B------:R-:W-:Y:S01]  /*7a20*/  FMUL R13, R67, R22.reuse ;  /* 0x00000016430d7220 */ /* 0x080fe20000400000 */
[C---:B------:R-:W-:Y:S02]  /*7a30*/  VIADD R2, R20.reuse, 0xfffff700 ;  /* 0xfffff70014027836 */ /* 0x040fe40000000000 */
[-C--:B------:R-:W-:Y:S01]  /*7a40*/  FMUL R12, R29, R22.reuse ;  /* 0x000000161d0c7220 */ /* 0x080fe20000400000 */
[----:B------:R-:W-:Y:S02]  /*7a50*/  VIADD R18, R20, 0xfffff6f0 ;  /* 0xfffff6f014127836 */ /* 0x000fe40000000000 */
[-C--:B------:R-:W-:Y:S01]  /*7a60*/  FMUL R15, R69, R22.reuse ;  /* 0x00000016450f7220 */ /* 0x080fe20000400000 */
[----:B------:R-:W-:Y:S02]  /*7a70*/  @P0 VIADD R18, R2, 0x10 ;  /* 0x0000001002120836 */ /* 0x000fe40000000000 */
[-C--:B------:R-:W-:Y:S01]  /*7a80*/  FMUL R2, R31, R22.reuse ;  /* 0x000000161f027220 */ /* 0x080fe20000400000 */
[-C--:B------:R-:W-:Y:S01]  /*7a90*/  FMUL R14, R37, R22.reuse ;  /* 0x00000016250e7220 */ /* 0x080fe20000400000 */
[----:B------:R-:W-:Y:S01]  /*7aa0*/  FMUL R17, R71, R22 ;  /* 0x0000001647117220 */ /* 0x000fe20000400000 */
[----:B------:R-:W-:-:S02]  /*7ab0*/  F2FP.SATFINITE.E4M3.F32.PACK_AB_MERGE_C R3, R3, R0, RZ ;  /* 0x000000000303723e */ /* 0x000fc400048070ff */
[----:B------:R-:W-:Y:S02]  /*7ac0*/  F2FP.SATFINITE.E4M3.F32.PACK_AB_MERGE_C R5, R5, R2, RZ ;  /* 0x000000020505723e */ /* 0x000fe400048070ff */
[----:B------:R-:W-:Y:S02]  /*7ad0*/  F2FP.SATFINITE.E4M3.F32.PACK_AB_MERGE_C R7, R7, R4, RZ ;  /* 0x000000040707723e */ /* 0x000fe400048070ff */
[----:B------:R-:W-:Y:S02]  /*7ae0*/  F2FP.SATFINITE.E4M3.F32.PACK_AB_MERGE_C R9, R9, R6, RZ ;  /* 0x000000060909723e */ /* 0x000fe400048070ff */
[----:B------:R-:W-:Y:S02]  /*7af0*/  F2FP.SATFINITE.E4M3.F32.PACK_AB_MERGE_C R11, R11, R8, RZ ;  /* 0x000000080b0b723e */ /* 0x000fe400048070ff */
[----:B------:R-:W-:Y:S02]  /*7b00*/  F2FP.SATFINITE.E4M3.F32.PACK_AB_MERGE_C R13, R13, R10, RZ ;  /* 0x0000000a0d0d723e */ /* 0x000fe400048070ff */
[----:B------:R-:W-:-:S02]  /*7b10*/  F2FP.SATFINITE.E4M3.F32.PACK_AB_MERGE_C R15, R15, R12, RZ ;  /* 0x0000000c0f0f723e */ /* 0x000fc400048070ff */
[----:B------:R-:W-:Y:S01]  /*7b20*/  F2FP.SATFINITE.E4M3.F32.PACK_AB_MERGE_C R17, R17, R14, RZ ;  /* 0x0000000e1111723e */ /* 0x000fe200048070ff */
[----:B------:R-:W-:Y:S06]  /*7b30*/  @P1 BRA `(.L_x_64) ;  /* 0x0000000000041947 */ /* 0x000fec0003800000 */
[----:B------:R-:W-:-:S04]  /*7b40*/  DEPBAR.LE SB0, 0x0 ;  /* 0x000080000000791a */ /* 0x000fc80000000000 */
.L_x_64:
[----:B------:R-:W-:Y:S05]  /*7b50*/  WARPSYNC.ALL ;  /* 0x0000000000007948 */ /* 0x000fea0003800000 */
[----:B------:R-:W-:Y:S06]  /*7b60*/  BAR.SYNC.DEFER_BLOCKING 0x1, 0x80 ;  /* 0x0042000000007b1d */ /* 0x000fec0000010000 */
[----:B------:R-:W-:Y:S01]  /*7b70*/  BSSY B0, `(.L_x_65) ;  /* 0x000001c000007945 */ /* 0x000fe20003800000 */
[----:B------:R1:W-:Y:S04]  /*7b80*/  STS.U16 [R20+-0x900], R3 ;  /* 0xfff7000314007388 */ /* 0x0003e80000000400 */
[----:B------:R1:W-:Y:S04]  /*7b90*/  STS.U16 [R20+-0x800], R5 ;  /* 0xfff8000514007388 */ /* 0x0003e80000000400 */
[----:B------:R1:W-:Y:S04]  /*7ba0*/  STS.U16 [R20+-0x8f8], R7 ;  /* 0xfff7080714007388 */ /* 0x0003e80000000400 */
[----:B------:R1:W-:Y:S04]  /*7bb0*/  STS.U16 [R20+-0x7f8], R9 ;  /* 0xfff8080914007388 */ /* 0x0003e80000000400 */
[----:B------:R1:W-:Y:S04]  /*7bc0*/  STS.U16 [R18], R11 ;  /* 0x0000000b12007388 */ /* 0x0003e80000000400 */
[----:B------:R1:W-:Y:S04]  /*7bd0*/  STS.U16 [R18+0x100], R13 ;  /* 0x0001000d12007388 */ /* 0x0003e80000000400 */
[----:B------:R1:W-:Y:S04]  /*7be0*/  STS.U16 [R18+0x8], R15 ;  /* 0x0000080f12007388 */ /* 0x0003e80000000400 */
[----:B------:R1:W-:Y:S01]  /*7bf0*/  STS.U16 [R18+0x108], R17 ;  /* 0x0001081112007388 */ /* 0x0003e20000000400 */
[----:B------:R-:W-:Y:S01]  /*7c00*/  @!PT LDS RZ, [RZ] ;  /* 0x00000000fffff984 */ /* 0x000fe20000000800 */
[----:B------:R-:W-:Y:S01]  /*7c10*/  @!PT LDS RZ, [RZ] ;  /* 0x00000000fffff984 */ /* 0x000fe20000000800 */
[----:B------:R-:W-:Y:S01]  /*7c20*/  @!PT LDS RZ, [RZ] ;  /* 0x00000000fffff984 */ /* 0x000fe20000000800 */
[----:B------:R-:W-:Y:S01]  /*7c30*/  @!PT LDS RZ, [RZ] ;  /* 0x00000000fffff984 */ /* 0x000fe20000000800 */
[----:B------:R2:W-:Y:S06]  /*7c40*/  MEMBAR.ALL.CTA ;  /* 0x0000000000007992 */ /* 0x0005ec0000008000 */
[----:B--2---:R-:W2:Y:S02]  /*7c50*/  FENCE.VIEW.ASYNC.S ;  /* 0x00000000000073c6 */ /* 0x004ea40000000000 */
[----:B--2---:R-:W-:Y:S06]  /*7c60*/  BAR.SYNC.DEFER_BLOCKING 0x1, 0x80 ;  /* 0x0042000000007b1d */ /* 0x004fec0000010000 */
[----:B-1----:R-:W-:Y:S05]  /*7c70*/  @P1 BRA `(.L_x_66) ;  /* 0x00000000002c1947 */ /* 0x002fea0003800000 */
[----:B------:R-:W-:Y:S01]  /*7c80*/  S2UR UR12, SR_CTAID.Z ;  /* 0x00000000000c79c3 */ /* 0x000fe20000002700 */
[----:B------:R-:W-:Y:S01]  /*7c90*/  R2UR UR8, R19 ;  /* 0x00000000130872ca */ /* 0x000fe200000e0000 */
[----:B------:R-:W-:Y:S01]  /*7ca0*/  ULDC.64 UR4, c[0x0][0x198] ;  /* 0x0000660000047ab9 */ /* 0x000fe20000000a00 */
[----:B------:R-:W-:Y:S02]  /*7cb0*/  USHF.L.U32 UR10, UR37, 0x6, URZ ;  /* 0x00000006250a7899 */ /* 0x000fe4000800063f */
[----:B------:R-:W-:Y:S01]  /*7cc0*/  UIADD3 UR4, UP0, UR4, 0x670, URZ ;  /* 0x0000067004047890 */ /* 0x000fe2000ff1e03f */
[----:B------:R-:W-:Y:S02]  /*7cd0*/  UMOV UR9, URZ ;  /* 0x0000003f00097c82 */ /* 0x000fe40008000000 */
[----:B------:R-:W1:Y:S01]  /*7ce0*/  S2UR UR11, SR_CTAID.Y ;  /* 0x00000000000b79c3 */ /* 0x000e620000002600 */
[----:B------:R-:W-:-:S05]  /*7cf0*/  UIADD3.X UR5, URZ, UR5, URZ, UP0, !UPT ;  /* 0x000000053f057290 */ /* 0x000fca00087fe43f */
[----:B------:R-:W-:-:S09]  /*7d00*/  UIADD3 UR8, UR8, -0x900, URZ ;  /* 0xfffff70008087890 */ /* 0x000fd2000fffe03f */
[----:B-1----:R1:W-:Y:S02]  /*7d10*/  UTMASTG.4D [UR8], [UR4] ;  /* 0x00000008040073b5 */ /* 0x0023e40008018000 */
[----:B-1----:R0:W-:Y:S02]  /*7d20*/  UTMACMDFLUSH ;  /* 0x00000000000079b7 */ /* 0x0021e40000000000 */
.L_x_66:
[----:B------:R-:W-:Y:S05]  /*7d30*/  BSYNC B0 ;  /* 0x0000000000007941 */ /* 0x000fea0003800000 */
.L_x_65:
[----:B------:R-:W-:Y:S01]  /*7d40*/  UIADD3 UR36, UR36, -0x1, URZ ;  /* 0xffffffff24247890 */ /* 0x000fe2000fffe03f */
[----:B------:R-:W-:-:S04]  /*7d50*/  DEPBAR.LE SB0, 0x0 ;  /* 0x000080000000791a */ /* 0x000fc80000000000 */
[----:B------:R-:W-:-:S04]  /*7d60*/  USHF.L.U32 UR4, UR36, 0x3, URZ ;  /* 0x0000000324047899 */ /* 0x000fc8000800063f */
[----:B------:R-:W-:-:S04]  /*7d70*/  ULOP3.LUT UR4, UR4, 0x8, URZ, 0xe2, !UPT ;  /* 0x0000000804047892 */ /* 0x000fc8000f8ee23f */
[----:B------:R-:W-:-:S06]  /*7d80*/  ULOP3.LUT UR4, UR4, 0x18, URZ, 0x3c, !UPT ;  /* 0x0000001804047892 */ /* 0x000fcc000f8e3c3f */
[----:B------:R-:W-:-:S04]  /*7d90*/  IMAD.U32 R0, RZ, RZ, UR4 ;  /* 0x00000004ff007e24 */ /* 0x000fc8000f8e00ff */
[----:B------:R-:W-:Y:S01]  /*7da0*/  SYNCS.ARRIVE.TRANS64.A1T0 RZ, [R0+UR38+0x3890], RZ ;  /* 0x003890ff00ff79a7 */ /* 0x000fe20008100026 */
[----:B------:R-:W-:Y:S05]  /*7db0*/  EXIT ;  /* 0x000000000000794d */ /* 0x000fea0003800000 */
.L_x_6:
[----:B------:R-:W-:-:S08]  /*7dc0*/  UISETP.NE.AND UP0, UPT, UR10, 0x1, UPT ;  /* 0x000000010a00788c */ /* 0x000fd0000bf05270 */
[----:B------:R-:W1:-:S00]  /*7dd0*/  USETMAXREG.DEALLOC.CTAPOOL 0x18 ;  /* 0x00000018000079c8 */ /* 0x000e4000080e0500 */
[----:B------:R-:W-:-:S13]  /*7de0*/  PLOP3.LUT P0, PT, PT, PT, UP0, 0x80, 0x0 ;  /* 0x000000000000781c */ /* 0x000fda0003f0f008 */
[----:B------:R-:W-:Y:S05]  /*7df0*/  @P0 EXIT ;  /* 0x000000000000094d */ /* 0x000fea0003800000 */
[----:B------:R-:W2:Y:S01]  /*7e00*/  S2UR UR11, SR_CTAID.X ;  /* 0x00000000000b79c3 */ /* 0x000ea20000002500 */
[----:B------:R-:W-:Y:S01]  /*7e10*/  ULDC UR4, c[0x0][0x28c] ;  /* 0x0000a30000047ab9 */ /* 0x000fe20000000800 */
[----:B------:R-:W-:Y:S01]  /*7e20*/  ELECT P3, URZ, PT ;  /* 0x00000000003f782f */ /* 0x000fe20003860000 */
[----:B------:R-:W-:Y:S01]  /*7e30*/  BSSY B0, `(.L_x_67) ;  /* 0x0000030000007945 */ /* 0x000fe20003800000 */
[----:B------:R-:W-:Y:S01]  /*7e40*/  UIADD3 UR5, UR4, 0x3f, URZ ;  /* 0x0000003f04057890 */ /* 0x000fe2000fffe03f */
[----:B-1----:R-:W-:Y:S01]  /*7e50*/  CS2R R2, SRZ ;  /* 0x0000000000027805 */ /* 0x002fe2000001ff00 */
[----:B------:R-:W-:Y:S02]  /*7e60*/  IMAD.MOV.U32 R7, RZ, RZ, RZ ;  /* 0x000000ffff077224 */ /* 0x000fe400078e00ff */
[----:B------:R-:W-:Y:S01]  /*7e70*/  USHF.R.S32.HI UR7, URZ, 0x1f, UR5 ;  /* 0x0000001f3f077899 */ /* 0x000fe20008011405 */
[----:B------:R-:W1:Y:S03]  /*7e80*/  S2UR UR20, SR_CTAID.Y ;  /* 0x00000000001479c3 */ /* 0x000e660000002600 */
[----:B------:R-:W-:-:S04]  /*7e90*/  ULEA.HI UR7, UR7, UR5, URZ, 0x6 ;  /* 0x0000000507077291 */ /* 0x000fc8000f8f303f */
[----:B------:R-:W-:Y:S01]  /*7ea0*/  USHF.R.S32.HI UR7, URZ, 0x6, UR7 ;  /* 0x000000063f077899 */ /* 0x000fe20008011407 */
[----:B------:R-:W3:Y:S01]  /*7eb0*/  S2UR UR21, SR_CTAID.Z ;  /* 0x00000000001579c3 */ /* 0x000ee20000002700 */
[----:B--2---:R-:W-:-:S04]  /*7ec0*/  USHF.L.U32 UR11, UR11, 0x7, URZ ;  /* 0x000000070b0b7899 */ /* 0x004fc8000800063f */
[----:B------:R-:W-:-:S04]  /*7ed0*/  UIADD3 UR4, UR11, 0xbf, URZ ;  /* 0x000000bf0b047890 */ /* 0x000fc8000fffe03f */
[----:B------:R-:W-:-:S04]  /*7ee0*/  USHF.R.U32.HI UR4, URZ, 0x6, UR4 ;  /* 0x000000063f047899 */ /* 0x000fc80008011604 */
[----:B------:R-:W-:-:S04]  /*7ef0*/  UISETP.LT.AND UP0, UPT, UR4, UR7, UPT ;  /* 0x000000070400728c */ /* 0x000fc8000bf01270 */
[----:B------:R-:W-:Y:S01]  /*7f00*/  USEL UR4, UR4, UR7, UP0 ;  /* 0x0000000704047287 */ /* 0x000fe20008000000 */
[----:B-1-3--:R-:W-:Y:S11]  /*7f10*/  @!P3 BRA `(.L_x_68) ;  /* 0x000000000084b947 */ /* 0x00aff60003800000 */
[----:B------:R-:W1:Y:S01]  /*7f20*/  S2R R4, SR_CgaCtaId ;  /* 0x0000000000047919 */ /* 0x000e620000008800 */
[----:B------:R-:W-:Y:S01]  /*7f30*/  MOV R3, 0x400 ;  /* 0x0000040000037802 */ /* 0x000fe20000000f00 */
[----:B------:R-:W-:-:S03]  /*7f40*/  IMAD.MOV.U32 R5, RZ, RZ, 0x1 ;  /* 0x00000001ff057424 */ /* 0x000fc600078e00ff */
[----:B-1----:R-:W-:Y:S02]  /*7f50*/  LEA R4, R4, R3, 0x18 ;  /* 0x0000000304047211 */ /* 0x002fe400078ec0ff */
[----:B------:R-:W-:-:S04]  /*7f60*/  SHF.L.U32 R3, R5, 0x1f, RZ ;  /* 0x0000001f05037819 */ /* 0x000fc800000006ff */
[----:B------:R-:W1:Y:S02]  /*7f70*/  SYNCS.PHASECHK.TRANS64.TRYWAIT P0, [R4+URZ+0x3860], R3 ;  /* 0x00386003040075a7 */ /* 0x000e64000800017f */
[----:B-1----:R-:W-:Y:S05]  /*7f80*/  @!P0 BRA `(.L_x_69) ;  /* 0x0000001000848947 */ /* 0x002fea0003800000 */
.L_x_106:
[----:B------:R-:W-:Y:S01]  /*7f90*/  ULOP3.LUT UR5, UR6, 0x2, URZ, 0xfc, !UPT ;  /* 0x0000000206057892 */ /* 0x000fe2000f8efc3f */
[----:B-1----:R-:W-:-:S03]  /*7fa0*/  @P2 IMAD.MOV.U32 R3, RZ, RZ, 0x800 ;  /* 0x00000800ff032424 */ /* 0x002fc600078e00ff */
[----:B------:R-:W-:Y:S01]  /*7fb0*/  UPRMT UR5, UR5, 0x9910, URZ ;  /* 0x0000991005057896 */ /* 0x000fe2000800003f */
[----:B------:R1:W-:Y:S03]  /*7fc0*/  @P2 SYNCS.ARRIVE.TRANS64 RZ, [R4+URZ+0x3850], R3 ;  /* 0x0038500304ff29a7 */ /* 0x0003e6000800003f */
[----:B------:R-:W-:-:S06]  /*7fd0*/  UISETP.NE.AND UP0, UPT, UR5, 0x2, UPT ;  /* 0x000000020500788c */ /* 0x000fcc000bf05270 */
[----:B------:R-:W-:-:S13]  /*7fe0*/  PLOP3.LUT P0, PT, PT, PT, UP0, 0x80, 0x0 ;  /* 0x000000000000781c */ /* 0x000fda0003f0f008 */
[----:B-1----:R-:W-:Y:S05]  /*7ff0*/  @P0 BRA `(.L_x_70) ;  /* 0x0000000000040947 */ /* 0x002fea0003800000 */
[----:B------:R-:W-:Y:S01]  /*8000*/  BPT.TRAP 0x1 ;  /* 0x000000040000795c */ /* 0x000fe20000300000 */
.L_x_70:
[----:B------:R-:W-:-:S04]  /*8010*/  LOP3.LUT P0, RZ, R0, 0x1f, RZ, 0xc0, !PT ;  /* 0x0000001f00ff7812 */ /* 0x000fc8000780c0ff */
[----:B------:R-:W-:-:S13]  /*8020*/  PLOP3.LUT P0, PT, P0, P2, PT, 0x2a, 0x0 ;  /* 0x000000000000781c */ /* 0x000fda0000704572 */
[----:B------:R-:W-:Y:S05]  /*8030*/  @P0 BRA `(.L_x_71) ;  /* 0x0000000000040947 */ /* 0x000fea0003800000 */
[----:B------:R-:W-:Y:S01]  /*8040*/  BPT.TRAP 0x1 ;  /* 0x000000040000795c */ /* 0x000fe20000300000 */
.L_x_71:
[----:B------:R-:W-:Y:S01]  /*8050*/  R2UR UR8, R4 ;  /* 0x00000000040872ca */ /* 0x000fe200000e0000 */
[----:B------:R-:W-:Y:S01]  /*8060*/  ULDC.64 UR12, c[0x0][0x198] ;  /* 0x00006600000c7ab9 */ /* 0x000fe20000000a00 */
[----:B------:R-:W-:Y:S01]  /*8070*/  UMOV UR16, 0x0 ;  /* 0x0000000000107882 */ /* 0x000fe20000000000 */
[----:B------:R-:W-:Y:S01]  /*8080*/  UIADD3 UR14, UP0, UR12, 0xf0, URZ ;  /* 0x000000f00c0e7890 */ /* 0x000fe2000ff1e03f */
[----:B------:R-:W-:Y:S01]  /*8090*/  IMAD.MOV.U32 R3, RZ, RZ, 0x1 ;  /* 0x00000001ff037424 */ /* 0x000fe200078e00ff */
[----:B------:R-:W-:Y:S01]  /*80a0*/  UMOV UR17, 0x10000000 ;  /* 0x1000000000117882 */ /* 0x000fe20000000000 */
[----:B------:R-:W-:Y:S01]  /*80b0*/  UMOV UR10, URZ ;  /* 0x0000003f000a7c82 */ /* 0x000fe20008000000 */
[----:B------:R-:W-:Y:S01]  /*80c0*/  UIADD3.X UR15, URZ, UR13, URZ, UP0, !UPT ;  /* 0x0000000d3f0f7290 */ /* 0x000fe200087fe43f */
[----:B------:R-:W-:Y:S01]  /*80d0*/  IMAD.MOV.U32 R7, RZ, RZ, 0x40 ;  /* 0x00000040ff077424 */ /* 0x000fe200078e00ff */
[----:B------:R-:W-:Y:S01]  /*80e0*/  UMOV UR12, UR20 ;  /* 0x00000014000c7c82 */ /* 0x000fe20008000000 */
[----:B------:R-:W-:-:S03]  /*80f0*/  UMOV UR13, UR21 ;  /* 0x00000015000d7c82 */ /* 0x000fc60008000000 */
[----:B------:R-:W-:-:S09]  /*8100*/  UIADD3 UR9, UR8, 0x3850, URZ ;  /* 0x0000385008097890 */ /* 0x000fd2000fffe03f */
[----:B------:R1:W-:Y:S02]  /*8110*/  UTMALDG.4D [UR8], [UR14], desc[UR16] ;  /* 0x000010080e0075b4 */ /* 0x0003e40008019000 */
[----:B-1----:R-:W-:Y:S01]  /*8120*/  NOP ;  /* 0x0000000000007918 */ /* 0x002fe20000000000 */
.L_x_68:
[----:B------:R-:W-:Y:S05]  /*8130*/  BSYNC B0 ;  /* 0x0000000000007941 */ /* 0x000fea0003800000 */
.L_x_67:
[----:B------:R-:W-:Y:S01]  /*8140*/  ISETP.LT.AND P4, PT, RZ, UR4, P3 ;  /* 0x00000004ff007c0c */ /* 0x000fe20009f81270 */
[----:B------:R-:W-:-:S12]  /*8150*/  BSSY B0, `(.L_x_72) ;  /* 0x0000022000007945 */ /* 0x000fd80003800000 */
[----:B------:R-:W-:Y:S05]  /*8160*/  @!P4 BRA `(.L_x_73) ;  /* 0x000000000080c947 */ /* 0x000fea0003800000 */
[----:B------:R-:W1:Y:S01]  /*8170*/  S2R R5, SR_CgaCtaId ;  /* 0x0000000000057919 */ /* 0x000e620000008800 */
[----:B------:R-:W-:-:S04]  /*8180*/  MOV R2, 0x400 ;  /* 0x0000040000027802 */ /* 0x000fc80000000f00 */
[----:B-1----:R-:W-:Y:S01]  /*8190*/  LEA R2, R5, R2, 0x18 ;  /* 0x0000000205027211 */ /* 0x002fe200078ec0ff */
[----:B------:R-:W-:-:S05]  /*81a0*/  IMAD.MOV.U32 R5, RZ, RZ, 0x1 ;  /* 0x00000001ff057424 */ /* 0x000fca00078e00ff */
[----:B------:R-:W-:-:S04]  /*81b0*/  SHF.L.U32 R5, R5, 0x1f, RZ ;  /* 0x0000001f05057819 */ /* 0x000fc800000006ff */
[----:B------:R-:W1:Y:S02]  /*81c0*/  SYNCS.PHASECHK.TRANS64.TRYWAIT P0, [R2+URZ+0x3828], R5 ;  /* 0x00382805020075a7 */ /* 0x000e64000800017f */
[----:B-1----:R-:W-:Y:S05]  /*81d0*/  @!P0 BRA `(.L_x_74) ;  /* 0x0000001000048947 */ /* 0x002fea0003800000 */
.L_x_107:
        /* <DEDUP_REMOVED lines=8> */
.L_x_75:
[----:B------:R-:W-:-:S04]  /*8260*/  LOP3.LUT P0, RZ, R0, 0x1f, RZ, 0xc0, !PT ;  /* 0x0000001f00ff7812 */ /* 0x000fc8000780c0ff */
[----:B------:R-:W-:-:S13]  /*8270*/  PLOP3.LUT P0, PT, P0, P2, PT, 0x2a, 0x0 ;  /* 0x000000000000781c */ /* 0x000fda0000704572 */
[----:B------:R-:W-:Y:S05]  /*8280*/  @P0 BRA `(.L_x_76) ;  /* 0x0000000000040947 */ /* 0x000fea0003800000 */
[----:B------:R-:W-:Y:S01]  /*8290*/  BPT.TRAP 0x1 ;  /* 0x000000040000795c */ /* 0x000fe20000300000 */
.L_x_76:
        /* <DEDUP_REMOVED lines=8> */
[----:B------:R-:W-:-:S05]  /*8320*/  UMOV UR19, URZ ;  /* 0x0000003f00137c82 */ /* 0x000fca0008000000 */
[----:B------:R-:W-:Y:S02]  /*8330*/  UIADD3 UR16, UR17, 0x1000, URZ ;  /* 0x0000100011107890 */ /* 0x000fe4000fffe03f */
[----:B------:R-:W-:-:S09]  /*8340*/  UIADD3 UR17, UR17, 0x3800, URZ ;  /* 0x0000380011117890 */ /* 0x000fd2000fffe03f */
[----:B------:R1:W-:Y:S02]  /*8350*/  UTMALDG.4D [UR16], [UR8], desc[UR12] ;  /* 0x00000c10080075b4 */ /* 0x0003e40008019000 */
[----:B-1----:R-:W-:Y:S01]  /*8360*/  NOP ;  /* 0x0000000000007918 */ /* 0x002fe20000000000 */
.L_x_73:
[----:B------:R-:W-:Y:S05]  /*8370*/  BSYNC B0 ;  /* 0x0000000000007941 */ /* 0x000fea0003800000 */
.L_x_72:
[----:B------:R-:W-:Y:S04]  /*8380*/  BSSY B0, `(.L_x_77) ;  /* 0x0000025000007945 */ /* 0x000fe80003800000 */
[----:B------:R-:W-:Y:S05]  /*8390*/  @!P3 BRA `(.L_x_78) ;  /* 0x00000000008cb947 */ /* 0x000fea0003800000 */
[----:B------:R-:W1:Y:S01]  /*83a0*/  S2R R5, SR_CgaCtaId ;  /* 0x0000000000057919 */ /* 0x000e620000008800 */
[----:B------:R-:W-:-:S04]  /*83b0*/  MOV R4, 0x400 ;  /* 0x0000040000047802 */ /* 0x000fc80000000f00 */
[----:B-1----:R-:W-:Y:S01]  /*83c0*/  LEA R6, R5, R4, 0x18 ;  /* 0x0000000405067211 */ /* 0x002fe200078ec0ff */
[----:B------:R-:W-:-:S04]  /*83d0*/  IMAD.MOV.U32 R5, RZ, RZ, 0x1 ;  /* 0x00000001ff057424 */ /* 0x000fc800078e00ff */
[----:B------:R-:W-:Y:S01]  /*83e0*/  IMAD R4, R3, 0x8, R6 ;  /* 0x0000000803047824 */ /* 0x000fe200078e0206 */
[----:B------:R-:W-:-:S04]  /*83f0*/  SHF.L.U32 R5, R5, 0x1f, RZ ;  /* 0x0000001f05057819 */ /* 0x000fc800000006ff */
[----:B------:R-:W1:Y:S02]  /*8400*/  SYNCS.PHASECHK.TRANS64.TRYWAIT P0, [R4+URZ+0x3860], R5 ;  /* 0x00386005040075a7 */ /* 0x000e64000800017f */
[----:B-1----:R-:W-:Y:S05]  /*8410*/  @!P0 BRA `(.L_x_79) ;  /* 0x0000000c00888947 */ /* 0x002fea0003800000 */
.L_x_108:
        /* <DEDUP_REMOVED lines=8> */
.L_x_80:
[----:B------:R-:W-:-:S04]  /*84a0*/  LOP3.LUT P0, RZ, R0, 0x1f, RZ, 0xc0, !PT ;  /* 0x0000001f00ff7812 */ /* 0x000fc8000780c0ff */
[----:B------:R-:W-:-:S13]  /*84b0*/  PLOP3.LUT P0, PT, P0, P2, PT, 0x2a, 0x0 ;  /* 0x000000000000781c */ /* 0x000fda0000704572 */
[----:B------:R-:W-:Y:S05]  /*84c0*/  @P0 BRA `(.L_x_81) ;  /* 0x0000000000040947 */ /* 0x000fea0003800000 */
[----:B------:R-:W-:Y:S01]  /*84d0*/  BPT.TRAP 0x1 ;  /* 0x000000040000795c */ /* 0x000fe20000300000 */
.L_x_81:
[----:B------:R-:W-:Y:S01]  /*84e0*/  R2UR UR16, R3 ;  /* 0x00000000031072ca */ /* 0x000fe200000e0000 */
[----:B------:R-:W-:Y:S01]  /*84f0*/  ULDC.64 UR8, c[0x0][0x198] ;  /* 0x0000660000087ab9 */ /* 0x000fe20000000a00 */
[----:B------:R-:W-:Y:S01]  /*8500*/  R2UR UR5, R6 ;  /* 0x00000000060572ca */ /* 0x000fe200000e0000 */
[----:B------:R-:W-:Y:S01]  /*8510*/  UIADD3 UR8, UP0, UR8, 0xf0, URZ ;  /* 0x000000f008087890 */ /* 0x000fe2000ff1e03f */
[----:B------:R-:W-:Y:S01]  /*8520*/  R2UR UR19, R7 ;  /* 0x00000000071372ca */ /* 0x000fe200000e0000 */
[----:B------:R-:W-:Y:S01]  /*8530*/  UMOV UR12, 0x0 ;  /* 0x00000000000c7882 */ /* 0x000fe20000000000 */
[----:B------:R-:W-:Y:S01]  /*8540*/  R2UR UR17, R4 ;  /* 0x00000000041172ca */ /* 0x000fe200000e0000 */
[----:B------:R-:W-:Y:S01]  /*8550*/  UIADD3.X UR9, URZ, UR9, URZ, UP0, !UPT ;  /* 0x000000093f097290 */ /* 0x000fe200087fe43f */
[----:B------:R-:W-:Y:S01]  /*8560*/  UMOV UR13, 0x10000000 ;  /* 0x10000000000d7882 */ /* 0x000fe20000000000 */
[----:B------:R-:W-:-:S06]  /*8570*/  UMOV UR18, URZ ;  /* 0x0000003f00127c82 */ /* 0x000fcc0008000000 */
[----:B------:R-:W-:Y:S02]  /*8580*/  ULEA UR16, UR16, UR5, 0xb ;  /* 0x0000000510107291 */ /* 0x000fe4000f8e583f */
[----:B------:R-:W-:Y:S02]  /*8590*/  UIADD3 UR19, UR11, UR19, URZ ;  /* 0x000000130b137290 */ /* 0x000fe4000fffe03f */
[----:B------:R-:W-:-:S09]  /*85a0*/  UIADD3 UR17, UR17, 0x3850, URZ ;  /* 0x0000385011117890 */ /* 0x000fd2000fffe03f */
[----:B------:R1:W-:Y:S02]  /*85b0*/  UTMALDG.4D [UR16], [UR8], desc[UR12] ;  /* 0x00000c10080075b4 */ /* 0x0003e40008019000 */
[----:B-1----:R-:W-:Y:S01]  /*85c0*/  NOP ;  /* 0x0000000000007918 */ /* 0x002fe20000000000 */
.L_x_78:
[----:B------:R-:W-:Y:S05]  /*85d0*/  BSYNC B0 ;  /* 0x0000000000007941 */ /* 0x000fea0003800000 */
.L_x_77:
[----:B------:R-:W-:Y:S01]  /*85e0*/  BSSY B0, `(.L_x_82) ;  /* 0x0000027000007945 */ /* 0x000fe20003800000 */
[----:B------:R-:W-:-:S03]  /*85f0*/  IMAD.MOV.U32 R8, RZ, RZ, RZ ;  /* 0x000000ffff087224 */ /* 0x000fc600078e00ff */
        /* <DEDUP_REMOVED lines=9> */
.L_x_109:
        /* <DEDUP_REMOVED lines=8> */
.L_x_85:
[----:B------:R-:W-:-:S04]  /*8710*/  LOP3.LUT P0, RZ, R0, 0x1f, RZ, 0xc0, !PT ;  /* 0x0000001f00ff7812 */ /* 0x000fc8000780c0ff */
[----:B------:R-:W-:-:S13]  /*8720*/  PLOP3.LUT P0, PT, P0, P2, PT, 0x2a, 0x0 ;  /* 0x000000000000781c */ /* 0x000fda0000704572 */
[----:B------:R-:W-:Y:S05]  /*8730*/  @P0 BRA `(.L_x_86) ;  /* 0x0000000000040947 */ /* 0x000fea0003800000 */
[----:B------:R-:W-:Y:S01]  /*8740*/  BPT.TRAP 0x1 ;  /* 0x000000040000795c */ /* 0x000fe20000300000 */
.L_x_86:
[C---:B------:R-:W-:Y:S01]  /*8750*/  IMAD R5, R2.reuse, 0x800, R5 ;  /* 0x0000080002057824 */ /* 0x040fe200078e0205 */
[----:B------:R-:W-:Y:S01]  /*8760*/  R2UR UR17, R3 ;  /* 0x00000000031172ca */ /* 0x000fe200000e0000 */
[----:B------:R-:W-:Y:S01]  /*8770*/  ULDC.64 UR8, c[0x0][0x198] ;  /* 0x0000660000087ab9 */ /* 0x000fe20000000a00 */
[----:B------:R-:W-:Y:S01]  /*8780*/  UMOV UR12, 0x0 ;  /* 0x00000000000c7882 */ /* 0x000fe20000000000 */
[----:B------:R-:W-:Y:S01]  /*8790*/  UIADD3 UR8, UP0, UR8, 0x2f0, URZ ;  /* 0x000002f008087890 */ /* 0x000fe2000ff1e03f */
[----:B------:R-:W-:Y:S01]  /*87a0*/  R2UR UR16, R5 ;  /* 0x00000000051072ca */ /* 0x000fe200000e0000 */
[----:B------:R-:W-:Y:S01]  /*87b0*/  UMOV UR13, 0x10000000 ;  /* 0x10000000000d7882 */ /* 0x000fe20000000000 */
[----:B------:R-:W-:Y:S01]  /*87c0*/  UMOV UR18, URZ ;  /* 0x0000003f00127c82 */ /* 0x000fe20008000000 */
[----:B------:R-:W-:Y:S01]  /*87d0*/  UIADD3.X UR9, URZ, UR9, URZ, UP0, !UPT ;  /* 0x000000093f097290 */ /* 0x000fe200087fe43f */
[----:B------:R-:W-:Y:S01]  /*87e0*/  IMAD.MOV.U32 R8, RZ, RZ, 0x1 ;  /* 0x00000001ff087424 */ /* 0x000fe200078e00ff */
[----:B------:R-:W-:Y:S01]  /*87f0*/  UMOV UR19, URZ ;  /* 0x0000003f00137c82 */ /* 0x000fe20008000000 */
[----:B------:R-:W-:-:S03]  /*8800*/  VIADD R2, R2, 0x1 ;  /* 0x0000000102027836 */ /* 0x000fc60000000000 */
[----:B------:R-:W-:-:S04]  /*8810*/  UIADD3 UR17, UR17, 0x3800, URZ ;  /* 0x0000380011117890 */ /* 0x000fc8000fffe03f */
[----:B------:R-:W-:-:S09]  /*8820*/  UIADD3 UR16, UR16, 0x1000, URZ ;  /* 0x0000100010107890 */ /* 0x000fd2000fffe03f */
[----:B------:R1:W-:Y:S02]  /*8830*/  UTMALDG.4D [UR16], [UR8], desc[UR12] ;  /* 0x00000c10080075b4 */ /* 0x0003e40008019000 */
[----:B-1----:R-:W-:Y:S01]  /*8840*/  NOP ;  /* 0x0000000000007918 */ /* 0x002fe20000000000 */
.L_x_83:
[----:B------:R-:W-:Y:S05]  /*8850*/  BSYNC B0 ;  /* 0x0000000000007941 */ /* 0x000fea0003800000 */
.L_x_82:
[----:B------:R-:W-:-:S05]  /*8860*/  IMAD.U32 R3, RZ, RZ, UR4 ;  /* 0x00000004ff037e24 */ /* 0x000fca000f8e00ff */
[----:B------:R-:W-:-:S13]  /*8870*/  ISETP.GE.AND P0, PT, R3, 0x2, PT ;  /* 0x000000020300780c */ /* 0x000fda0003f06270 */
[----:B------:R-:W-:Y:S05]  /*8880*/  @!P0 EXIT ;  /* 0x000000000000894d */ /* 0x000fea0003800000 */
[----:B------:R-:W-:Y:S01]  /*8890*/  USHF.L.U32 UR5, UR4, 0x1, URZ ;  /* 0x0000000104057899 */ /* 0x000fe2000800063f */
[----:B------:R-:W-:Y:S01]  /*88a0*/  IMAD.U32 R3, RZ, RZ, UR6 ;  /* 0x00000006ff037e24 */ /* 0x000fe2000f8e00ff */
[----:B------:R-:W-:Y:S01]  /*88b0*/  LOP3.LUT P0, RZ, R0, 0x1f, RZ, 0xc0, !PT ;  /* 0x0000001f00ff7812 */ /* 0x000fe2000780c0ff */
[----:B------:R-:W-:Y:S01]  /*88c0*/  BSSY B0, `(.L_x_87) ;  /* 0x0000056000007945 */ /* 0x000fe20003800000 */
[----:B------:R-:W-:Y:S02]  /*88d0*/  IMAD.MOV.U32 R0, RZ, RZ, 0x1 ;  /* 0x00000001ff007424 */ /* 0x000fe400078e00ff */
[----:B------:R-:W-:Y:S01]  /*88e0*/  PLOP3.LUT P0, PT, P0, P2, PT, 0x2a, 0x0 ;  /* 0x000000000000781c */ /* 0x000fe20000704572 */
[----:B------:R-:W-:Y:S01]  /*88f0*/  IMAD.U32 R9, RZ, RZ, UR5 ;  /* 0x00000005ff097e24 */ /* 0x000fe2000f8e00ff */
[----:B------:R-:W-:-:S11]  /*8900*/  LOP3.LUT R3, R3, 0x2, RZ, 0xfc, !PT ;  /* 0x0000000203037812 */ /* 0x000fd600078efcff */
.L_x_98:
[----:B------:R-:W-:Y:S04]  /*8910*/  BSSY B1, `(.L_x_88) ;  /* 0x0000025000017945 */ /* 0x000fe80003800000 */
[----:B------:R-:W-:Y:S05]  /*8920*/  @!P3 BRA `(.L_x_89) ;  /* 0x00000000008cb947 */ /* 0x000fea0003800000 */
[----:B------:R-:W1:Y:S01]  /*8930*/  S2R R5, SR_CgaCtaId ;  /* 0x0000000000057919 */ /* 0x000e620000008800 */
[----:B------:R-:W-:-:S04]  /*8940*/  MOV R4, 0x400 ;  /* 0x0000040000047802 */ /* 0x000fc80000000f00 */
[----:B-1----:R-:W-:Y:S02]  /*8950*/  LEA R5, R5, R4, 0x18 ;  /* 0x0000000405057211 */ /* 0x002fe400078ec0ff */
[----:B------:R-:W-:-:S03]  /*8960*/  SHF.L.U32 R4, R0, 0x1f, RZ ;  /* 0x0000001f00047819 */ /* 0x000fc600000006ff */
[----:B------:R-:W-:-:S04]  /*8970*/  IMAD R7, R2, 0x8, R5 ;  /* 0x0000000802077824 */ /* 0x000fc800078e0205 */
[----:B------:R-:W1:Y:S02]  /*8980*/  SYNCS.PHASECHK.TRANS64.TRYWAIT P4, [R7+URZ+0x3828], R4 ;  /* 0x00382804070075a7 */ /* 0x000e64000808017f */
[----:B-1----:R-:W-:Y:S05]  /*8990*/  @!P4 BRA `(.L_x_90) ;  /* 0x000000080050c947 */ /* 0x002fea0003800000 */
.L_x_110:
[----:B-1----:R-:W-:-:S04]  /*89a0*/  @P2 IMAD.MOV.U32 R4, RZ, RZ, 0x800 ;  /* 0x00000800ff042424 */ /* 0x002fc800078e00ff */
[----:B------:R1:W-:Y:S02]  /*89b0*/  @P2 SYNCS.ARRIVE.TRANS64 RZ, [R7+URZ+0x3800], R4 ;  /* 0x0038000407ff29a7 */ /* 0x0003e4000800003f */
[----:B-1----:R-:W-:-:S04]  /*89c0*/  PRMT R4, R3, 0x9910, RZ ;  /* 0x0000991003047816 */ /* 0x002fc800000000ff */
[----:B------:R-:W-:-:S13]  /*89d0*/  ISETP.NE.AND P4, PT, R4, 0x2, PT ;  /* 0x000000020400780c */ /* 0x000fda0003f85270 */
[----:B------:R-:W-:Y:S05]  /*89e0*/  @P4 BRA `(.L_x_91) ;  /* 0x0000000000044947 */ /* 0x000fea0003800000 */
[----:B------:R-:W-:Y:S01]  /*89f0*/  BPT.TRAP 0x1 ;  /* 0x000000040000795c */ /* 0x000fe20000300000 */
.L_x_91:
[----:B------:R-:W-:Y:S05]  /*8a00*/  @P0 BRA `(.L_x_92) ;  /* 0x0000000000040947 */ /* 0x000fea0003800000 */
[----:B------:R-:W-:Y:S01]  /*8a10*/  BPT.TRAP 0x1 ;  /* 0x000000040000795c */ /* 0x000fe20000300000 */
.L_x_92:
[----:B------:R-:W-:Y:S01]  /*8a20*/  IMAD R5, R2, 0x800, R5 ;  /* 0x0000080002057824 */ /* 0x000fe200078e0205 */
[----:B------:R-:W-:Y:S01]  /*8a30*/  R2UR UR17, R7 ;  /* 0x00000000071172ca */ /* 0x000fe200000e0000 */
[----:B------:R-:W-:Y:S01]  /*8a40*/  ULDC.64 UR8, c[0x0][0x198] ;  /* 0x0000660000087ab9 */ /* 0x000fe20000000a00 */
[----:B------:R-:W-:Y:S01]  /*8a50*/  R2UR UR19, R8 ;  /* 0x00000000081372ca */ /* 0x000fe200000e0000 */
[----:B------:R-:W-:Y:S01]  /*8a60*/  UIADD3 UR8, UP0, UR8, 0x1f0, URZ ;  /* 0x000001f008087890 */ /* 0x000fe2000ff1e03f */
[----:B------:R-:W-:Y:S01]  /*8a70*/  R2UR UR16, R5 ;  /* 0x00000000051072ca */ /* 0x000fe200000e0000 */
[----:B------:R-:W-:Y:S01]  /*8a80*/  UMOV UR12, 0x0 ;  /* 0x00000000000c7882 */ /* 0x000fe20000000000 */
[----:B------:R-:W-:Y:S01]  /*8a90*/  UMOV UR13, 0x10000000 ;  /* 0x10000000000d7882 */ /* 0x000fe20000000000 */
[----:B------:R-:W-:Y:S01]  /*8aa0*/  UIADD3.X UR9, URZ, UR9, URZ, UP0, !UPT ;  /* 0x000000093f097290 */ /* 0x000fe200087fe43f */
[----:B------:R-:W-:Y:S01]  /*8ab0*/  VIADD R2, R2, 0x1 ;  /* 0x0000000102027836 */ /* 0x000fe20000000000 */
[----:B------:R-:W-:-:S04]  /*8ac0*/  UMOV UR18, URZ ;  /* 0x0000003f00127c82 */ /* 0x000fc80008000000 */
[----:B------:R-:W-:Y:S01]  /*8ad0*/  UIADD3 UR17, UR17, 0x3800, URZ ;  /* 0x0000380011117890 */ /* 0x000fe2000fffe03f */
[C---:B------:R-:W-:Y:S01]  /*8ae0*/  ISETP.NE.AND P4, PT, R2.reuse, 0x5, PT ;  /* 0x000000050200780c */ /* 0x040fe20003f85270 */
[----:B------:R-:W-:Y:S02]  /*8af0*/  USHF.L.U32 UR19, UR19, 0x6, URZ ;  /* 0x0000000613137899 */ /* 0x000fe4000800063f */
[----:B------:R-:W-:Y:S01]  /*8b00*/  UIADD3 UR16, UR16, 0x1000, URZ ;  /* 0x0000100010107890 */ /* 0x000fe2000fffe03f */
[----:B------:R-:W-:Y:S02]  /*8b10*/  SEL R5, RZ, 0x1, P4 ;  /* 0x00000001ff057807 */ /* 0x000fe40002000000 */
[----:B------:R-:W-:Y:S02]  /*8b20*/  SEL R2, R2, RZ, P4 ;  /* 0x000000ff02027207 */ /* 0x000fe40002000000 */
[----:B------:R-:W-:-:S04]  /*8b30*/  LOP3.LUT R0, R0, R5, RZ, 0x3c, !PT ;  /* 0x0000000500007212 */ /* 0x000fc800078e3cff */
[----:B------:R1:W-:Y:S02]  /*8b40*/  UTMALDG.4D [UR16], [UR8], desc[UR12] ;  /* 0x00000c10080075b4 */ /* 0x0003e40008019000 */
[----:B-1----:R-:W-:Y:S01]  /*8b50*/  NOP ;  /* 0x0000000000007918 */ /* 0x002fe20000000000 */
.L_x_89:
[----:B------:R-:W-:Y:S05]  /*8b60*/  BSYNC B1 ;  /* 0x0000000000017941 */ /* 0x000fea0003800000 */
.L_x_88:
[----:B------:R-:W-:Y:S01]  /*8b70*/  ISETP.LT.OR P4, PT, R9, 0x4, !P3 ;  /* 0x000000040900780c */ /* 0x000fe20005f81670 */
[----:B------:R-:W-:-:S12]  /*8b80*/  BSSY B1, `(.L_x_93) ;  /* 0x0000026000017945 */ /* 0x000fd80003800000 */
[----:B------:R-:W-:Y:S05]  /*8b90*/  @P4 BRA `(.L_x_94) ;  /* 0x0000000000904947 */ /* 0x000fea0003800000 */
[----:B------:R-:W1:Y:S01]  /*8ba0*/  S2R R5, SR_CgaCtaId ;  /* 0x0000000000057919 */ /* 0x000e620000008800 */
[----:B------:R-:W-:Y:S02]  /*8bb0*/  MOV R4, 0x400 ;  /* 0x0000040000047802 */ /* 0x000fe40000000f00 */
[----:B------:R-:W-:Y:S02]  /*8bc0*/  SHF.L.U32 R7, R0, 0x1f, RZ ;  /* 0x0000001f00077819 */ /* 0x000fe400000006ff */
[----:B-1----:R-:W-:-:S05]  /*8bd0*/  LEA R5, R5, R4, 0x18 ;  /* 0x0000000405057211 */ /* 0x002fca00078ec0ff */
[----:B------:R-:W-:-:S04]  /*8be0*/  IMAD R4, R2, 0x8, R5 ;  /* 0x0000000802047824 */ /* 0x000fc800078e0205 */
[----:B------:R-:W1:Y:S02]  /*8bf0*/  SYNCS.PHASECHK.TRANS64.TRYWAIT P4, [R4+URZ+0x3828], R7 ;  /* 0x00382807040075a7 */ /* 0x000e64000808017f */
[----:B-1----:R-:W-:Y:S05]  /*8c00*/  @!P4 BRA `(.L_x_95) ;  /* 0x0000000400c8c947 */ /* 0x002fea0003800000 */
.L_x_111:
[----:B------:R-:W-:Y:S01]  /*8c10*/  PRMT R6, R3, 0x9910, RZ ;  /* 0x0000991003067816 */ /* 0x000fe200000000ff */
[----:B-1----:R-:W-:-:S03]  /*8c20*/  @P1 IMAD.MOV.U32 R7, RZ, RZ, 0x800 ;  /* 0x00000800ff071424 */ /* 0x002fc600078e00ff */
[----:B------:R-:W-:Y:S01]  /*8c30*/  ISETP.NE.AND P4, PT, R6, 0x2, PT ;  /* 0x000000020600780c */ /* 0x000fe20003f85270 */
[----:B------:R1:W-:-:S12]  /*8c40*/  @P1 SYNCS.ARRIVE.TRANS64 RZ, [R4+URZ+0x3800], R7 ;  /* 0x0038000704ff19a7 */ /* 0x0003d8000800003f */
[----:B-1----:R-:W-:Y:S05]  /*8c50*/  @P4 BRA `(.L_x_96) ;  /* 0x0000000000044947 */ /* 0x002fea0003800000 */
[----:B------:R-:W-:Y:S01]  /*8c60*/  BPT.TRAP 0x1 ;  /* 0x000000040000795c */ /* 0x000fe20000300000 */
.L_x_96:
[----:B------:R-:W-:Y:S05]  /*8c70*/  @P0 BRA `(.L_x_97) ;  /* 0x0000000000040947 */ /* 0x000fea0003800000 */
[----:B------:R-:W-:Y:S01]  /*8c80*/  BPT.TRAP 0x1 ;  /* 0x000000040000795c */ /* 0x000fe20000300000 */
.L_x_97:
        /* <DEDUP_REMOVED lines=10> */
[----:B------:R-:W-:Y:S01]  /*8d30*/  UMOV UR19, URZ ;  /* 0x0000003f00137c82 */ /* 0x000fe20008000000 */
[----:B------:R-:W-:-:S03]  /*8d40*/  VIADD R8, R8, 0x1 ;  /* 0x0000000108087836 */ /* 0x000fc60000000000 */
        /* <DEDUP_REMOVED lines=9> */
.L_x_94:
[----:B------:R-:W-:Y:S05]  /*8de0*/  BSYNC B1 ;  /* 0x0000000000017941 */ /* 0x000fea0003800000 */
.L_x_93:
[C---:B------:R-:W-:Y:S01]  /*8df0*/  ISETP.GT.AND P4, PT, R9.reuse, 0x4, PT ;  /* 0x000000040900780c */ /* 0x040fe20003f84270 */
[----:B------:R-:W-:-:S12]  /*8e00*/  VIADD R9, R9, 0xfffffffe ;  /* 0xfffffffe09097836 */ /* 0x000fd80000000000 */
[----:B------:R-:W-:Y:S05]  /*8e10*/  @P4 BRA `(.L_x_98) ;  /* 0xfffffff800bc4947 */ /* 0x000fea000383ffff */
[----:B------:R-:W-:Y:S05]  /*8e20*/  BSYNC B0 ;  /* 0x0000000000007941 */ /* 0x000fea0003800000 */
.L_x_87:
[----:B------:R-:W-:Y:S05]  /*8e30*/  EXIT ;  /* 0x000000000000794d */ /* 0x000fea0003800000 */
.L_x_15:
[----:B-1----:R-:W-:-:S04]  /*8e40*/  IMAD.U32 R6, RZ, RZ, UR6 ;  /* 0x00000006ff067e24 */ /* 0x002fc8000f8e00ff */
[----:B------:R1:W2:Y:S03]  /*8e50*/  SYNCS.PHASECHK.TRANS64.TRYWAIT P1, [R6+URZ+0x3850], R9 ;  /* 0x00385009060075a7 */ /* 0x0002a6000802017f */
[----:B--2---:R-:W-:Y:S05]  /*8e60*/  @!P1 NANOSLEEP.SYNCS 0x989680 ;  /* 0x009896800000995d */ /* 0x004fea0003900000 */
[----:B------:R-:W2:Y:S02]  /*8e70*/  @!P1 SYNCS.PHASECHK.TRANS64 P1, [R6+URZ+0x3850], R9 ;  /* 0x00385009060095a7 */ /* 0x000ea4000802007f */
[----:B--2---:R-:W-:Y:S05]  /*8e80*/  @!P1 BRA `(.L_x_15) ;  /* 0xfffffffc00ec9947 */ /* 0x004fea000383ffff */
[----:B------:R-:W-:Y:S05]  /*8e90*/  BRA `(.L_x_99) ;  /* 0xffffff8000047947 */ /* 0x000fea000383ffff */
.L_x_17:
[----:B-1----:R-:W-:-:S04]  /*8ea0*/  IMAD.U32 R6, RZ, RZ, UR38 ;  /* 0x00000026ff067e24 */ /* 0x002fc8000f8e00ff */
[----:B------:R1:W2:Y:S03]  /*8eb0*/  SYNCS.PHASECHK.TRANS64.TRYWAIT P1, [R6+URZ+0x3800], R7 ;  /* 0x00380007060075a7 */ /* 0x0002a6000802017f */
[----:B--2---:R-:W-:Y:S05]  /*8ec0*/  @!P1 NANOSLEEP.SYNCS 0x989680 ;  /* 0x009896800000995d */ /* 0x004fea0003900000 */
[----:B------:R-:W2:Y:S02]  /*8ed0*/  @!P1 SYNCS.PHASECHK.TRANS64 P1, [R6+URZ+0x3800], R7 ;  /* 0x00380007060095a7 */ /* 0x000ea4000802007f */
[----:B--2---:R-:W-:Y:S05]  /*8ee0*/  @!P1 BRA `(.L_x_17) ;  /* 0xfffffffc00ec9947 */ /* 0x004fea000383ffff */
[----:B------:R-:W-:Y:S05]  /*8ef0*/  BRA `(.L_x_100) ;  /* 0xffffff8000107947 */ /* 0x000fea000383ffff */
.L_x_18:
[----:B-1----:R-:W-:-:S04]  /*8f00*/  IMAD.U32 R6, RZ, RZ, UR11 ;  /* 0x0000000bff067e24 */ /* 0x002fc8000f8e00ff */
[----:B------:R1:W2:Y:S03]  /*8f10*/  SYNCS.PHASECHK.TRANS64.TRYWAIT P1, [R6+URZ+-0x8], R3 ;  /* 0xfffff803060075a7 */ /* 0x0002a6000802017f */
[----:B--2---:R-:W-:Y:S05]  /*8f20*/  @!P1 NANOSLEEP.SYNCS 0x989680 ;  /* 0x009896800000995d */ /* 0x004fea0003900000 */
[----:B------:R-:W2:Y:S02]  /*8f30*/  @!P1 SYNCS.PHASECHK.TRANS64 P1, [R6+URZ+-0x8], R3 ;  /* 0xfffff803060095a7 */ /* 0x000ea4000802007f */
[----:B--2---:R-:W-:Y:S05]  /*8f40*/  @!P1 BRA `(.L_x_18) ;  /* 0xfffffffc00ec9947 */ /* 0x004fea000383ffff */
[----:B------:R-:W-:Y:S05]  /*8f50*/  BRA `(.L_x_101) ;  /* 0xffffff80000c7947 */ /* 0x000fea000383ffff */
.L_x_20:
[----:B-1----:R-:W-:-:S04]  /*8f60*/  IMAD.U32 R16, RZ, RZ, UR38 ;  /* 0x00000026ff107e24 */ /* 0x002fc8000f8e00ff */
[----:B------:R1:W2:Y:S03]  /*8f70*/  SYNCS.PHASECHK.TRANS64.TRYWAIT P1, [R16+URZ+0x3808], R7 ;  /* 0x00380807100075a7 */ /* 0x0002a6000802017f */
[----:B--2---:R-:W-:Y:S05]  /*8f80*/  @!P1 NANOSLEEP.SYNCS 0x989680 ;  /* 0x009896800000995d */ /* 0x004fea0003900000 */
[----:B------:R-:W2:Y:S02]  /*8f90*/  @!P1 SYNCS.PHASECHK.TRANS64 P1, [R16+URZ+0x3808], R7 ;  /* 0x00380807100095a7 */ /* 0x000ea4000802007f */
[----:B--2---:R-:W-:Y:S05]  /*8fa0*/  @!P1 BRA `(.L_x_20) ;  /* 0xfffffffc00ec9947 */ /* 0x004fea000383ffff */
[----:B------:R-:W-:Y:S05]  /*8fb0*/  BRA `(.L_x_102) ;  /* 0xffffff9c002c7947 */ /* 0x000fea000383ffff */
.L_x_25:
[----:B-1----:R-:W-:-:S04]  /*8fc0*/  IMAD.U32 R13, RZ, RZ, UR6 ;  /* 0x00000006ff0d7e24 */ /* 0x002fc8000f8e00ff */
[----:B------:R1:W2:Y:S03]  /*8fd0*/  SYNCS.PHASECHK.TRANS64.TRYWAIT P3, [R13+URZ+0x3800], R4 ;  /* 0x003800040d0075a7 */ /* 0x0002a6000806017f */
[----:B--2---:R-:W-:Y:S05]  /*8fe0*/  @!P3 NANOSLEEP.SYNCS 0x989680 ;  /* 0x009896800000b95d */ /* 0x004fea0003900000 */
[----:B------:R-:W2:Y:S02]  /*8ff0*/  @!P3 SYNCS.PHASECHK.TRANS64 P3, [R13+URZ+0x3800], R4 ;  /* 0x003800040d00b5a7 */ /* 0x000ea4000806007f */
[----:B--2---:R-:W-:Y:S05]  /*9000*/  @!P3 BRA `(.L_x_25) ;  /* 0xfffffffc00ecb947 */ /* 0x004fea000383ffff */
[----:B------:R-:W-:Y:S05]  /*9010*/  BRA `(.L_x_103) ;  /* 0xffffff9c00c47947 */ /* 0x000fea000383ffff */
.L_x_29:
[----:B-1----:R-:W-:-:S04]  /*9020*/  IMAD.U32 R16, RZ, RZ, UR6 ;  /* 0x00000006ff107e24 */ /* 0x002fc8000f8e00ff */
[----:B------:R1:W2:Y:S03]  /*9030*/  SYNCS.PHASECHK.TRANS64.TRYWAIT P3, [R16+URZ+0x3800], R23 ;  /* 0x00380017100075a7 */ /* 0x0002a6000806017f */
[----:B--2---:R-:W-:Y:S05]  /*9040*/  @!P3 NANOSLEEP.SYNCS 0x989680 ;  /* 0x009896800000b95d */ /* 0x004fea0003900000 */
[----:B------:R-:W2:Y:S02]  /*9050*/  @!P3 SYNCS.PHASECHK.TRANS64 P3, [R16+URZ+0x3800], R23 ;  /* 0x003800171000b5a7 */ /* 0x000ea4000806007f */
[----:B--2---:R-:W-:Y:S05]  /*9060*/  @!P3 BRA `(.L_x_29) ;  /* 0xfffffffc00ecb947 */ /* 0x004fea000383ffff */
[----:B------:R-:W-:Y:S05]  /*9070*/  BRA `(.L_x_28) ;  /* 0xffffffb8001c7947 */ /* 0x000fea000383ffff */
.L_x_37:
[----:B-1----:R-:W-:-:S04]  /*9080*/  IMAD.U32 R17, RZ, RZ, UR6 ;  /* 0x00000006ff117e24 */ /* 0x002fc8000f8e00ff */
[----:B------:R1:W2:Y:S03]  /*9090*/  SYNCS.PHASECHK.TRANS64.TRYWAIT P3, [R17+URZ+0x3800], R0 ;  /* 0x00380000110075a7 */ /* 0x0002a6000806017f */
[----:B--2---:R-:W-:Y:S05]  /*90a0*/  @!P3 NANOSLEEP.SYNCS 0x989680 ;  /* 0x009896800000b95d */ /* 0x004fea0003900000 */
[----:B------:R-:W2:Y:S02]  /*90b0*/  @!P3 SYNCS.PHASECHK.TRANS64 P3, [R17+URZ+0x3800], R0 ;  /* 0x003800001100b5a7 */ /* 0x000ea4000806007f */
[----:B--2---:R-:W-:Y:S05]  /*90c0*/  @!P3 BRA `(.L_x_37) ;  /* 0xfffffffc00ecb947 */ /* 0x004fea000383ffff */
[----:B------:R-:W-:Y:S05]  /*90d0*/  BRA `(.L_x_104) ;  /* 0xffffffb800e07947 */ /* 0x000fea000383ffff */
.L_x_41:
[----:B-1----:R-:W-:-:S04]  /*90e0*/  IMAD.U32 R4, RZ, RZ, UR6 ;  /* 0x00000006ff047e24 */ /* 0x002fc8000f8e00ff */
[----:B------:R1:W2:Y:S03]  /*90f0*/  SYNCS.PHASECHK.TRANS64.TRYWAIT P3, [R4+URZ+0x3800], R17 ;  /* 0x00380011040075a7 */ /* 0x0002a6000806017f */
[----:B--2---:R-:W-:Y:S05]  /*9100*/  @!P3 NANOSLEEP.SYNCS 0x989680 ;  /* 0x009896800000b95d */ /* 0x004fea0003900000 */
[----:B------:R-:W2:Y:S02]  /*9110*/  @!P3 SYNCS.PHASECHK.TRANS64 P3, [R4+URZ+0x3800], R17 ;  /* 0x003800110400b5a7 */ /* 0x000ea4000806007f */
[----:B--2---:R-:W-:Y:S05]  /*9120*/  @!P3 BRA `(.L_x_41) ;  /* 0xfffffffc00ecb947 */ /* 0x004fea000383ffff */
[----:B------:R-:W-:Y:S05]  /*9130*/  BRA `(.L_x_40) ;  /* 0xffffffd8003c7947 */ /* 0x000fea000383ffff */
.L_x_57:
[----:B-1----:R-:W-:-:S04]  /*9140*/  IMAD.U32 R3, RZ, RZ, UR11 ;  /* 0x0000000bff037e24 */ /* 0x002fc8000f8e00ff */
[----:B------:R1:W2:Y:S03]  /*9150*/  SYNCS.PHASECHK.TRANS64.TRYWAIT P0, [R3+URZ+0x8], R0 ;  /* 0x00000800030075a7 */ /* 0x0002a6000800017f */
[----:B--2---:R-:W-:Y:S05]  /*9160*/  @!P0 NANOSLEEP.SYNCS 0x989680 ;  /* 0x009896800000895d */ /* 0x004fea0003900000 */
[----:B------:R-:W2:Y:S02]  /*9170*/  @!P0 SYNCS.PHASECHK.TRANS64 P0, [R3+URZ+0x8], R0 ;  /* 0x00000800030085a7 */ /* 0x000ea4000800007f */
[----:B--2---:R-:W-:Y:S05]  /*9180*/  @!P0 BRA `(.L_x_57) ;  /* 0xfffffffc00ec8947 */ /* 0x004fea000383ffff */
[----:B------:R-:W-:Y:S05]  /*9190*/  BRA `(.L_x_105) ;  /* 0xffffffe000447947 */ /* 0x000fea000383ffff */
.L_x_69:
[----:B-1----:R1:W2:Y:S02]  /*91a0*/  SYNCS.PHASECHK.TRANS64.TRYWAIT P0, [R4+URZ+0x3860], R3 ;  /* 0x00386003040075a7 */ /* 0x0022a4000800017f */
[----:B--2---:R-:W-:Y:S05]  /*91b0*/  @!P0 NANOSLEEP.SYNCS 0x989680 ;  /* 0x009896800000895d */ /* 0x004fea0003900000 */
[----:B------:R-:W2:Y:S02]  /*91c0*/  @!P0 SYNCS.PHASECHK.TRANS64 P0, [R4+URZ+0x3860], R3 ;  /* 0x00386003040085a7 */ /* 0x000ea4000800007f */
[----:B--2---:R-:W-:Y:S05]  /*91d0*/  @!P0 BRA `(.L_x_69) ;  /* 0xfffffffc00f08947 */ /* 0x004fea000383ffff */
[----:B------:R-:W-:Y:S05]  /*91e0*/  BRA `(.L_x_106) ;  /* 0xffffffec00687947 */ /* 0x000fea000383ffff */
.L_x_74:
[----:B-1----:R1:W2:Y:S02]  /*91f0*/  SYNCS.PHASECHK.TRANS64.TRYWAIT P0, [R2+URZ+0x3828], R5 ;  /* 0x00382805020075a7 */ /* 0x0022a4000800017f */
[----:B--2---:R-:W-:Y:S05]  /*9200*/  @!P0 NANOSLEEP.SYNCS 0x989680 ;  /* 0x009896800000895d */ /* 0x004fea0003900000 */
[----:B------:R-:W2:Y:S02]  /*9210*/  @!P0 SYNCS.PHASECHK.TRANS64 P0, [R2+URZ+0x3828], R5 ;  /* 0x00382805020085a7 */ /* 0x000ea4000800007f */
[----:B--2---:R-:W-:Y:S05]  /*9220*/  @!P0 BRA `(.L_x_74) ;  /* 0xfffffffc00f08947 */ /* 0x004fea000383ffff */
[----:B------:R-:W-:Y:S05]  /*9230*/  BRA `(.L_x_107) ;  /* 0xffffffec00e87947 */ /* 0x000fea000383ffff */
.L_x_79:
[----:B-1----:R1:W2:Y:S02]  /*9240*/  SYNCS.PHASECHK.TRANS64.TRYWAIT P0, [R4+URZ+0x3860], R5 ;  /* 0x00386005040075a7 */ /* 0x0022a4000800017f */
[----:B--2---:R-:W-:Y:S05]  /*9250*/  @!P0 NANOSLEEP.SYNCS 0x989680 ;  /* 0x009896800000895d */ /* 0x004fea0003900000 */
[----:B------:R-:W2:Y:S02]  /*9260*/  @!P0 SYNCS.PHASECHK.TRANS64 P0, [R4+URZ+0x3860], R5 ;  /* 0x00386005040085a7 */ /* 0x000ea4000800007f */
[----:B--2---:R-:W-:Y:S05]  /*9270*/  @!P0 BRA `(.L_x_79) ;  /* 0xfffffffc00f08947 */ /* 0x004fea000383ffff */
[----:B------:R-:W-:Y:S05]  /*9280*/  BRA `(.L_x_108) ;  /* 0xfffffff000647947 */ /* 0x000fea000383ffff */
.L_x_84:
[----:B-1----:R1:W2:Y:S02]  /*9290*/  SYNCS.PHASECHK.TRANS64.TRYWAIT P0, [R3+URZ+0x3828], R4 ;  /* 0x00382804030075a7 */ /* 0x0022a4000800017f */
[----:B--2---:R-:W-:Y:S05]  /*92a0*/  @!P0 NANOSLEEP.SYNCS 0x989680 ;  /* 0x009896800000895d */ /* 0x004fea0003900000 */
[----:B------:R-:W2:Y:S02]  /*92b0*/  @!P0 SYNCS.PHASECHK.TRANS64 P0, [R3+URZ+0x3828], R4 ;  /* 0x00382804030085a7 */ /* 0x000ea4000800007f */
[----:B--2---:R-:W-:Y:S05]  /*92c0*/  @!P0 BRA `(.L_x_84) ;  /* 0xfffffffc00f08947 */ /* 0x004fea000383ffff */
[----:B------:R-:W-:Y:S05]  /*92d0*/  BRA `(.L_x_109) ;  /* 0xfffffff000ec7947 */ /* 0x000fea000383ffff */
.L_x_90:
[----:B-1----:R1:W2:Y:S02]  /*92e0*/  SYNCS.PHASECHK.TRANS64.TRYWAIT P4, [R7+URZ+0x3828], R4 ;  /* 0x00382804070075a7 */ /* 0x0022a4000808017f */
[----:B--2---:R-:W-:Y:S05]  /*92f0*/  @!P4 NANOSLEEP.SYNCS 0x989680 ;  /* 0x009896800000c95d */ /* 0x004fea0003900000 */
[----:B------:R-:W2:Y:S02]  /*9300*/  @!P4 SYNCS.PHASECHK.TRANS64 P4, [R7+URZ+0x3828], R4 ;  /* 0x003828040700c5a7 */ /* 0x000ea4000808007f */
[----:B--2---:R-:W-:Y:S05]  /*9310*/  @!P4 BRA `(.L_x_90) ;  /* 0xfffffffc00f0c947 */ /* 0x004fea000383ffff */
[----:B------:R-:W-:Y:S05]  /*9320*/  BRA `(.L_x_110) ;  /* 0xfffffff4009c7947 */ /* 0x000fea000383ffff */
.L_x_95:
[----:B-1----:R1:W2:Y:S02]  /*9330*/  SYNCS.PHASECHK.TRANS64.TRYWAIT P4, [R4+URZ+0x3828], R7 ;  /* 0x00382807040075a7 */ /* 0x0022a4000808017f */
[----:B--2---:R-:W-:Y:S05]  /*9340*/  @!P4 NANOSLEEP.SYNCS 0x989680 ;  /* 0x009896800000c95d */ /* 0x004fea0003900000 */
[----:B------:R-:W2:Y:S02]  /*9350*/  @!P4 SYNCS.PHASECHK.TRANS64 P4, [R4+URZ+0x3828], R7 ;  /* 0x003828070400c5a7 */ /* 0x000ea4000808007f */
[----:B--2---:R-:W-:Y:S05]  /*9360*/  @!P4 BRA `(.L_x_95) ;  /* 0xfffffffc00f0c947 */ /* 0x004fea000383ffff */
[----:B------:R-:W-:Y:S05]  /*9370*/  BRA `(.L_x_111) ;  /* 0xfffffff800247947 */ /* 0x000fea000383ffff */
        .weak           $__internal_0_$__cuda_sm20_rcp_rn_f32_slowpath
        .type           $__internal_0_$__cuda_sm20_rcp_rn_f32_slowpath,@function
        .size           $__internal_0_$__cuda_sm20_rcp_rn_f32_slowpath,(.L_x_117 - $__internal_0_$__cuda_sm20_rcp_rn_f32_slowpath)
$__internal_0_$__cuda_sm20_rcp_rn_f32_slowpath:
[----:B------:R-:W-:Y:S01]  /*9380*/  IMAD.SHL.U32 R0, R2, 0x2, RZ ;  /* 0x0000000202007824 */ /* 0x000fe200078e00ff */
[----:B------:R-:W-:Y:S04]  /*9390*/  BSSY B2, `(.L_x_112) ;  /* 0x0000030000027945 */ /* 0x000fe80003800000 */
[----:B------:R-:W-:-:S04]  /*93a0*/  SHF.R.U32.HI R18, RZ, 0x18, R0 ;  /* 0x00000018ff127819 */ /* 0x000fc80000011600 */
[----:B------:R-:W-:-:S13]  /*93b0*/  ISETP.NE.U32.AND P0, PT, R18, RZ, PT ;  /* 0x000000ff1200720c */ /* 0x000fda0003f05070 */
[----:B------:R-:W-:Y:S05]  /*93c0*/  @P0 BRA `(.L_x_113) ;  /* 0x0000000000280947 */ /* 0x000fea0003800000 */
[----:B------:R-:W-:-:S05]  /*93d0*/  IMAD.SHL.U32 R0, R2, 0x2, RZ ;  /* 0x0000000202007824 */ /* 0x000fca00078e00ff */
[----:B------:R-:W-:-:S13]  /*93e0*/  ISETP.NE.AND P0, PT, R0, RZ, PT ;  /* 0x000000ff0000720c */ /* 0x000fda0003f05270 */
[----:B------:R-:W-:Y:S01]  /*93f0*/  @P0 FFMA R10, R2, 1.84467440737095516160e+19, RZ ;  /* 0x5f800000020a0823 */ /* 0x000fe200000000ff */
[----:B------:R-:W-:Y:S08]  /*9400*/  @!P0 MUFU.RCP R3, R2 ;  /* 0x0000000200038308 */ /* 0x000ff00000001000 */
[----:B------:R-:W1:Y:S02]  /*9410*/  @P0 MUFU.RCP R13, R10 ;  /* 0x0000000a000d0308 */ /* 0x000e640000001000 */
[----:B-1----:R-:W-:-:S04]  /*9420*/  @P0 FFMA R0, R10, R13, -1 ;  /* 0xbf8000000a000423 */ /* 0x002fc8000000000d */
[----:B------:R-:W-:-:S04]  /*9430*/  @P0 FADD.FTZ R0, -R0, -RZ ;  /* 0x800000ff00000221 */ /* 0x000fc80000010100 */
[----:B------:R-:W-:-:S04]  /*9440*/  @P0 FFMA R0, R13, R0, R13 ;  /* 0x000000000d000223 */ /* 0x000fc8000000000d */
[----:B------:R-:W-:Y:S01]  /*9450*/  @P0 FFMA R3, R0, 1.84467440737095516160e+19, RZ ;  /* 0x5f80000000030823 */ /* 0x000fe200000000ff */
[----:B------:R-:W-:Y:S06]  /*9460*/  BRA `(.L_x_114) ;  /* 0x0000000000887947 */ /* 0x000fec0003800000 */
.L_x_113:
[----:B------:R-:W-:-:S05]  /*9470*/  VIADD R19, R18, 0xffffff03 ;  /* 0xffffff0312137836 */ /* 0x000fca0000000000 */
[----:B------:R-:W-:-:S13]  /*9480*/  ISETP.GT.U32.AND P0, PT, R19, 0x1, PT ;  /* 0x000000011300780c */ /* 0x000fda0003f04070 */
[----:B------:R-:W-:Y:S05]  /*9490*/  @P0 BRA `(.L_x_115) ;  /* 0x0000000000780947 */ /* 0x000fea0003800000 */
[----:B------:R-:W-:Y:S01]  /*94a0*/  LOP3.LUT R0, R2, 0x7fffff, RZ, 0xc0, !PT ;  /* 0x007fffff02007812 */ /* 0x000fe200078ec0ff */
[----:B------:R-:W-:-:S03]  /*94b0*/  IMAD.MOV.U32 R14, RZ, RZ, 0x3 ;  /* 0x00000003ff0e7424 */ /* 0x000fc600078e00ff */
[----:B------:R-:W-:Y:S02]  /*94c0*/  LOP3.LUT R0, R0, 0x3f800000, RZ, 0xfc, !PT ;  /* 0x3f80000000007812 */ /* 0x000fe400078efcff */
[----:B------:R-:W-:Y:S02]  /*94d0*/  SHF.L.U32 R14, R14, R19, RZ ;  /* 0x000000130e0e7219 */ /* 0x000fe400000006ff */
[----:B------:R-:W1:Y:S02]  /*94e0*/  MUFU.RCP R3, R0 ;  /* 0x0000000000037308 */ /* 0x000e640000001000 */
[----:B-1----:R-:W-:-:S04]  /*94f0*/  FFMA R10, R0, R3, -1 ;  /* 0xbf800000000a7423 */ /* 0x002fc80000000003 */
[----:B------:R-:W-:-:S04]  /*9500*/  FADD.FTZ R10, -R10, -RZ ;  /* 0x800000ff0a0a7221 */ /* 0x000fc80000010100 */
[CCC-:B------:R-:W-:Y:S01]  /*9510*/  FFMA.RM R12, R3.reuse, R10.reuse, R3.reuse ;  /* 0x0000000a030c7223 */ /* 0x1c0fe20000004003 */
[----:B------:R-:W-:-:S04]  /*9520*/  FFMA.RP R13, R3, R10, R3 ;  /* 0x0000000a030d7223 */ /* 0x000fc80000008003 */
[C---:B------:R-:W-:Y:S02]  /*9530*/  LOP3.LUT R3, R12.reuse, 0x7fffff, RZ, 0xc0, !PT ;  /* 0x007fffff0c037812 */ /* 0x040fe400078ec0ff */
[----:B------:R-:W-:Y:S02]  /*9540*/  FSETP.NEU.FTZ.AND P0, PT, R12, R13, PT ;  /* 0x0000000d0c00720b */ /* 0x000fe40003f1d000 */
[----:B------:R-:W-:Y:S02]  /*9550*/  LOP3.LUT R3, R3, 0x800000, RZ, 0xfc, !PT ;  /* 0x0080000003037812 */ /* 0x000fe400078efcff */
[----:B------:R-:W-:Y:S02]  /*9560*/  SEL R10, RZ, 0xffffffff, !P0 ;  /* 0xffffffffff0a7807 */ /* 0x000fe40004000000 */
[----:B------:R-:W-:-:S03]  /*9570*/  LOP3.LUT R14, R14, R3, RZ, 0xc0, !PT ;  /* 0x000000030e0e7212 */ /* 0x000fc600078ec0ff */
[----:B------:R-:W-:Y:S01]  /*9580*/  IMAD.MOV R10, RZ, RZ, -R10 ;  /* 0x000000ffff0a7224 */ /* 0x000fe200078e0a0a */
[----:B------:R-:W-:-:S04]  /*9590*/  SHF.R.U32.HI R14, RZ, R19, R14 ;  /* 0x00000013ff0e7219 */ /* 0x000fc8000001160e */
[----:B------:R-:W-:Y:S02]  /*95a0*/  LOP3.LUT P1, RZ, R10, R19, R3, 0xf8, !PT ;  /* 0x000000130aff7212 */ /* 0x000fe4000782f803 */
[C---:B------:R-:W-:Y:S02]  /*95b0*/  LOP3.LUT P0, RZ, R14.reuse, 0x1, RZ, 0xc0, !PT ;  /* 0x000000010eff7812 */ /* 0x040fe4000780c0ff */
[----:B------:R-:W-:-:S04]  /*95c0*/  LOP3.LUT P2, RZ, R14, 0x2, RZ, 0xc0, !PT ;  /* 0x000000020eff7812 */ /* 0x000fc8000784c0ff */
[----:B------:R-:W-:Y:S02]  /*95d0*/  PLOP3.LUT P0, PT, P0, P1, P2, 0xe0, 0x0 ;  /* 0x000000000000781c */ /* 0x000fe40000703c20 */
[----:B------:R-:W-:Y:S02]  /*95e0*/  LOP3.LUT P1, RZ, R2, 0x7fffff, RZ, 0xc0, !PT ;  /* 0x007fffff02ff7812 */ /* 0x000fe4000782c0ff */
[----:B------:R-:W-:-:S05]  /*95f0*/  SEL R0, RZ, 0x1, !P0 ;  /* 0x00000001ff007807 */ /* 0x000fca0004000000 */
[----:B------:R-:W-:-:S05]  /*9600*/  IMAD.MOV R0, RZ, RZ, -R0 ;  /* 0x000000ffff007224 */ /* 0x000fca00078e0a00 */
[----:B------:R-:W-:Y:S01]  /*9610*/  ISETP.GE.AND P0, PT, R0, RZ, PT ;  /* 0x000000ff0000720c */ /* 0x000fe20003f06270 */
[----:B------:R-:W-:-:S05]  /*9620*/  VIADD R0, R18, 0xffffff04 ;  /* 0xffffff0412007836 */ /* 0x000fca0000000000 */
[----:B------:R-:W-:-:S07]  /*9630*/  SHF.R.U32.HI R3, RZ, R0, R3 ;  /* 0x00000000ff037219 */ /* 0x000fce0000011603 */
[----:B------:R-:W-:-:S04]  /*9640*/  @!P0 VIADD R3, R3, 0x1 ;  /* 0x0000000103038836 */ /* 0x000fc80000000000 */
[----:B------:R-:W-:-:S05]  /*9650*/  @!P1 IMAD.SHL.U32 R3, R3, 0x2, RZ ;  /* 0x0000000203039824 */ /* 0x000fca00078e00ff */
[----:B------:R-:W-:Y:S01]  /*9660*/  LOP3.LUT R3, R3, 0x80000000, R2, 0xf8, !PT ;  /* 0x8000000003037812 */ /* 0x000fe200078ef802 */
[----:B------:R-:W-:Y:S06]  /*9670*/  BRA `(.L_x_114) ;  /* 0x0000000000047947 */ /* 0x000fec0003800000 */
.L_x_115:
[----:B------:R1:W2:Y:S02]  /*9680*/  MUFU.RCP R3, R2 ;  /* 0x0000000200037308 */ /* 0x0002a40000001000 */
.L_x_114:
[----:B------:R-:W-:Y:S05]  /*9690*/  BSYNC B2 ;  /* 0x0000000000027941 */ /* 0x000fea0003800000 */
.L_x_112:
[----:B--2---:R-:W-:Y:S02]  /*96a0*/  IMAD.MOV.U32 R0, RZ, RZ, R3 ;  /* 0x000000ffff007224 */ /* 0x004fe400078e0003 */
[----:B-1----:R-:W-:Y:S02]  /*96b0*/  IMAD.MOV.U32 R2, RZ, RZ, R15 ;  /* 0x000000ffff027224 */ /* 0x002fe400078e000f */
[----:B------:R-:W-:-:S04]  /*96c0*/  IMAD.MOV.U32 R3, RZ, RZ, 0x0 ;  /* 0x00000000ff037424 */ /* 0x000fc800078e00ff */
[----:B------:R-:W-:Y:S05]  /*96d0*/  RET.REL.NODEC R2 `(_ZN7cutlass13device_kernelINS_4fmha6kernel28FmhaKernelTmaWarpSpecializedINS1_10collective30FmhaMainloopTmaWarpSpecializedINS_12float_e4m3_tEffN4cute5tupleIJNS7_1CILi128EEENS9_ILi64EEENS9_ILi32EEEEEENS8_IJiNS9_ILi1EEENS8_IJiiEEEEEESG_NS8_IJSE_iSF_EEENS4_12CausalFusionEJEEENS4_15FmhaFwdEpilogueIS6_fNS8_IJSB_SC_SB_EEEEENS2_23IndividualTileSchedulerEJEEEEEvNT_6ParamsE) ;  /* 0xffffff6802487950 */ /* 0x000fea0003c3ffff */
.L_x_116:
[----:B------:R-:W-:-:S00]  /*96e0*/  BRA `(.L_x_116) ;  /* 0xfffffffc00fc7947 */ /* 0x000fc0000383ffff */
[----:B------:R-:W-:-:S00]  /*96f0*/  NOP ;  /* 0x0000000000007918 */ /* 0x000fc00000000000 */
        /* <DEDUP_REMOVED lines=8> */
.L_x_117:


//--------------------- .nv.global.init           --------------------------
	.section	.nv.global.init,"aw",@progbits
.nv.global.init:
	.type		$str$24,@object
	.size		$str$24,($str$25 - $str$24)
$str$24:
        /*0000*/ 	.byte	0x28, 0x61, 0x64, 0x64, 0x72, 0x65, 0x73, 0x73, 0x20, 0x26, 0x20, 0x6d, 0x61, 0x73, 0x6b, 0x29
        /*0010*/ 	.byte	0x20, 0x3d, 0x3d, 0x20, 0x30, 0x00
	.type		$str$25,@object
	.size		$str$25,(__unnamed_1 - $str$25)
$str$25:
        /*0016*/ 	.byte	0x2f, 0x74, 0x6d, 0x70, 0x2f, 0x63, 0x75, 0x74, 0x6c, 0x61, 0x73, 0x73, 0x5f, 0x73, 0x77, 0x65
        /*0026*/ 	.byte	0x65, 0x70, 0x5f, 0x73, 0x72, 0x63, 0x2f, 0x69, 0x6e, 0x63, 0x6c, 0x75, 0x64, 0x65, 0x2f, 0x63
        /*0036*/ 	.byte	0x75, 0x74, 0x65, 0x2f, 0x70, 0x6f, 0x69, 0x6e, 0x74, 0x65, 0x72, 0x5f, 0x66, 0x6c, 0x61, 0x67
        /*0046*/ 	.byte	0x67, 0x65, 0x64, 0x2e, 0x68, 0x70, 0x70, 0x00
	.type		__unnamed_1,@object
	.size		__unnamed_1,(.L_0 - __unnamed_1)
__unnamed_1:
        /*004e*/ 	.byte	0x61, 0x75, 0x74, 0x6f, 0x20, 0x63, 0x75, 0x74, 0x65, 0x3a, 0x3a, 0x61, 0x73, 0x5f, 0x70, 0x6f
        /* <DEDUP_REMOVED lines=27> */
        /*020e*/ 	.byte	0x43, 0x3c, 0x30, 0x3e, 0x3e, 0x3e, 0x3e, 0x3e, 0x5d, 0x00
.L_0:


//--------------------- .nv.shared._ZN7cutlass13device_kernelINS_4fmha6kernel28FmhaKernelTmaWarpSpecializedINS1_10collective30FmhaMainloopTmaWarpSpecializedINS_12float_e4m3_tEffN4cute5tupleIJNS7_1CILi128EEENS9_ILi64EEENS9_ILi32EEEEEENS8_IJiNS9_ILi1EEENS8_IJiiEEEEEESG_NS8_IJSE_iSF_EEENS4_12CausalFusionEJEEENS4_15FmhaFwdEpilogueIS6_fNS8_IJSB_SC_SB_EEEEENS2_23IndividualTileSchedulerEJEEEEEvNT_6ParamsE --------------------------
	.section	.nv.shared._ZN7cutlass13device_kernelINS_4fmha6kernel28FmhaKernelTmaWarpSpecializedINS1_10collective30FmhaMainloopTmaWarpSpecializedINS_12float_e4m3_tEffN4cute5tupleIJNS7_1CILi128EEENS9_ILi64EEENS9_ILi32EEEEEENS8_IJiNS9_ILi1EEENS8_IJiiEEEEEESG_NS8_IJSE_iSF_EEENS4_12CausalFusionEJEEENS4_15FmhaFwdEpilogueIS6_fNS8_IJSB_SC_SB_EEEEENS2_23IndividualTileSchedulerEJEEEEEvNT_6ParamsE,"aw",@nobits
	.sectionflags	@""
	.align	16
	.zero		1024


//--------------------- .nv.shared.reserved.0     --------------------------
	.section	.nv.shared.reserved.0,"aw",@nobits
	.weak		__nv_reservedSMEM_offset_0_alias
	.size		__nv_reservedSMEM_offset_0_alias, 0, 0
	.other		__nv_reservedSMEM_offset_0_alias,@"STO_CUDA_RESERVED_SHARED STV_DEFAULT"
__nv_reservedSMEM_offset_0_alias:
	.zero		0


//--------------------- .nv.global                --------------------------
	.section	.nv.global,"aw",@nobits
.nv.global:
	.type		_ZN39_INTERNAL_a9d003ef_4_k_cu_06cc28fb_29234cute1_E,@object
	.size		_ZN39_INTERNAL_a9d003ef_4_k_cu_06cc28fb_29234cute1_E,(_ZN39_INTERNAL_a9d003ef_4_k_cu_06cc28fb_29234cuda3std3__45__cpo6cbeginE - _ZN39_INTERNAL_a9d003ef_4_k_cu_06cc28fb_29234cute1_E)
_ZN39_INTERNAL_a9d003ef_4_k_cu_06cc28fb_29234cute1_E:
	.zero		1
	.type		_ZN39_INTERNAL_a9d003ef_4_k_cu_06cc28fb_29234cuda3std3__45__cpo6cbeginE,@object
	.size		_ZN39_INTERNAL_a9d003ef_4_k_cu_06cc28fb_29234cuda3std3__45__cpo6cbeginE,(_ZN39_INTERNAL_a9d003ef_4_k_cu_06cc28fb_29234cuda3std3__48in_placeE - _ZN39_INTERNAL_a9d003ef_4_k_cu_06cc28fb_29234cuda3std3__45__cpo6cbeginE)
_ZN39_INTERNAL_a9d003ef_4_k_cu_06cc28fb_29234cuda3std3__45__cpo6cbeginE:
	.zero		1
	.type		_ZN39_INTERNAL_a9d003ef_4_k_cu_06cc28fb_29234cuda3std3__48in_placeE,@object
	.size		_ZN39_INTERNAL_a9d003ef_4_k_cu_06cc28fb_29234cuda3std3__48in_placeE,(_ZN39_INTERNAL_a9d003ef_4_k_cu_06cc28fb_29234cuda3std6ranges3__45__cpo9iter_moveE - _ZN39_INTERNAL_a9d003ef_4_k_cu_06cc28fb_29234cuda3std3__48in_placeE)
_ZN39_INTERNAL_a9d003ef_4_k_cu_06cc28fb_29234cuda3std3__48in_placeE:
	.zero		1
	.type		_ZN39_INTERNAL_a9d003ef_4_k_cu_06cc28fb_29234cuda3std6ranges3__45__cpo9iter_moveE,@object
	.size		_ZN39_INTERNAL_a9d003ef_4_k_cu_06cc28fb_29234cuda3std6ranges3__45__cpo9iter_moveE,(_ZN39_INTERNAL_a9d003ef_4_k_cu_06cc28fb_29234cuda3std3__45__cpo5beginE - _ZN39_INTERNAL_a9d003ef_4_k_cu_06cc28fb_29234cuda3std6ranges3__45__cpo9iter_moveE)
_ZN39_INTERNAL_a9d003ef_4_k_cu_06cc28fb_29234cuda3std6ranges3__45__cpo9iter_moveE:
	.zero		1
	.type		_ZN39_INTERNAL_a9d003ef_4_k_cu_06cc28fb_29234cuda3std3__45__cpo5beginE,@object
	.size		_ZN39_INTERNAL_a9d003ef_4_k_cu_06cc28fb_29234cuda3std3__45__cpo5beginE,(_ZN39_INTERNAL_a9d003ef_4_k_cu_06cc28fb_29234cuda3std3__441_GLOBAL__N__a9d003ef_4_k_cu_06cc28fb_29236ignoreE - _ZN39_INTERNAL_a9d003ef_4_k_cu_06cc28fb_29234cuda3std3__45__cpo5beginE)
_ZN39_INTERNAL_a9d003ef_4_k_cu_06cc28fb_29234cuda3std3__45__cpo5beginE:
	.zero		1
	.type		_ZN39_INTERNAL_a9d003ef_4_k_cu_06cc28fb_29234cuda3std3__441_GLOBAL__N__a9d003ef_4_k_cu_06cc28fb_29236ignoreE,@object
	.size		_ZN39_INTERNAL_a9d003ef_4_k_cu_06cc28fb_29234cuda3std3__441_GLOBAL__N__a9d003ef_4_k_cu_06cc28fb_29236ignoreE,(_ZN39_INTERNAL_a9d003ef_4_k_cu_06cc28fb_29234cute7productE - _ZN39_INTERNAL_a9d003ef_4_k_cu_06cc28fb_29234cuda3std3__441_GLOBAL__N__a9d003ef_4_k_cu_06cc28fb_29236ignoreE)
_ZN39_INTERNAL_a9d003ef_4_k_cu_06cc28fb_29234cuda3std3__441_GLOBAL__N__a9d003ef_4_k_cu_06cc28fb_29236ignoreE:
	.zero		1
	.type		_ZN39_INTERNAL_a9d003ef_4_k_cu_06cc28fb_29234cute7productE,@object
	.size		_ZN39_INTERNAL_a9d003ef_4_k_cu_06cc28fb_29234cute7productE,(_ZN39_INTERNAL_a9d003ef_4_k_cu_06cc28fb_29234cuda3std3__45__cpo3endE - _ZN39_INTERNAL_a9d003ef_4_k_cu_06cc28fb_29234cute7productE)
_ZN39_INTERNAL_a9d003ef_4_k_cu_06cc28fb_29234cute7productE:
	.zero		1
	.type		_ZN39_INTERNAL_a9d003ef_4_k_cu_06cc28fb_29234cuda3std3__45__cpo3endE,@object
	.size		_ZN39_INTERNAL_a9d003ef_4_k_cu_06cc28fb_29234cuda3std3__45__cpo3endE,(_ZN39_INTERNAL_a9d003ef_4_k_cu_06cc28fb_29234cuda3std3__419piecewise_constructE - _ZN39_INTERNAL_a9d003ef_4_k_cu_06cc28fb_29234cuda3std3__45__cpo3endE)
_ZN39_INTERNAL_a9d003ef_4_k_cu_06cc28fb_29234cuda3std3__45__cpo3endE:
	.zero		1
	.type		_ZN39_INTERNAL_a9d003ef_4_k_cu_06cc28fb_29234cuda3std3__419piecewise_constructE,@object
	.size		_ZN39_INTERNAL_a9d003ef_4_k_cu_06cc28fb_29234cuda3std3__419piecewise_constructE,(_ZN39_INTERNAL_a9d003ef_4_k_cu_06cc28fb_29234cuda3std3__45__cpo4cendE - _ZN39_INTERNAL_a9d003ef_4_k_cu_06cc28fb_29234cuda3std3__419piecewise_constructE)
_ZN39_INTERNAL_a9d003ef_4_k_cu_06cc28fb_29234cuda3std3__419piecewise_constructE:
	.zero		1
	.type		_ZN39_INTERNAL_a9d003ef_4_k_cu_06cc28fb_29234cuda3std3__45__cpo4cendE,@object
	.size		_ZN39_INTERNAL_a9d003ef_4_k_cu_06cc28fb_29234cuda3std3__45__cpo4cendE,(_ZN39_INTERNAL_a9d003ef_4_k_cu_06cc28fb_29234cuda3std6ranges3__45__cpo4swapE - _ZN39_INTERNAL_a9d003ef_4_k_cu_06cc28fb_29234cuda3std3__45__cpo4cendE)
_ZN39_INTERNAL_a9d003ef_4_k_cu_06cc28fb_29234cuda3std3__45__cpo4cendE:
	.zero		1
	.type		_ZN39_INTERNAL_a9d003ef_4_k_cu_06cc28fb_29234cuda3std6ranges3__45__cpo4swapE,@object
	.size		_ZN39_INTERNAL_a9d003ef_4_k_cu_06cc28fb_29234cuda3std6ranges3__45__cpo4swapE,(.L_8 - _ZN39_INTERNAL_a9d003ef_4_k_cu_06cc28fb_29234cuda3std6ranges3__45__cpo4swapE)
_ZN39_INTERNAL_a9d003ef_4_k_cu_06cc28fb_29234cuda3std6ranges3__45__cpo4swapE:
	.zero		1
.L_8:


//--------------------- .nv.constant0._ZN7cutlass13device_kernelINS_4fmha6kernel28FmhaKernelTmaWarpSpecializedINS1_10collective30FmhaMainloopTmaWarpSpecializedINS_12float_e4m3_tEffN4cute5tupleIJNS7_1CILi128EEENS9_ILi64EEENS9_ILi32EEEEEENS8_IJiNS9_ILi1EEENS8_IJiiEEEEEESG_NS8_IJSE_iSF_EEENS4_12CausalFusionEJEEENS4_15FmhaFwdEpilogueIS6_fNS8_IJSB_SC_SB_EEEEENS2_23IndividualTileSchedulerEJEEEEEvNT_6ParamsE --------------------------
	.section	.nv.constant0._ZN7cutlass13device_kernelINS_4fmha6kernel28FmhaKernelTmaWarpSpecializedINS1_10collective30FmhaMainloopTmaWarpSpecializedINS_12float_e4m3_tEffN4cute5tupleIJNS7_1CILi128EEENS9_ILi64EEENS9_ILi32EEEEEENS8_IJiNS9_ILi1EEENS8_IJiiEEEEEESG_NS8_IJSE_iSF_EEENS4_12CausalFusionEJEEENS4_15FmhaFwdEpilogueIS6_fNS8_IJSB_SC_SB_EEEEENS2_23IndividualTileSchedulerEJEEEEEvNT_6ParamsE,"a",@progbits
	.sectionflags	@""
	.align	4
.nv.constant0._ZN7cutlass13device_kernelINS_4fmha6kernel28FmhaKernelTmaWarpSpecializedINS1_10collective30FmhaMainloopTmaWarpSpecializedINS_12float_e4m3_tEffN4cute5tupleIJNS7_1CILi128EEENS9_ILi64EEENS9_ILi32EEEEEENS8_IJiNS9_ILi1EEENS8_IJiiEEEEEESG_NS8_IJSE_iSF_EEENS4_12CausalFusionEJEEENS4_15FmhaFwdEpilogueIS6_fNS8_IJSB_SC_SB_EEEEENS2_23IndividualTileSchedulerEJEEEEEvNT_6ParamsE:
	.zero		2688


//--------------------- SYMBOLS --------------------------

	.type		.nv.reservedSmem.offset0,@object
	.size		.nv.reservedSmem.offset0,0x4
	.type		__assertfail,@function
